//
// Generated by NVIDIA NVVM Compiler
//
// Compiler Build ID: CL-36424714
// Cuda compilation tools, release 13.0, V13.0.88
// Based on NVVM 20.0.0
//

.version 9.0
.target sm_100
.address_size 64

	// .globl	viterbi_kernel

.visible .entry viterbi_kernel(
	.param .u64 .ptr .align 1 viterbi_kernel_param_0,
	.param .u64 .ptr .align 1 viterbi_kernel_param_1,
	.param .u64 .ptr .align 1 viterbi_kernel_param_2,
	.param .u64 .ptr .align 1 viterbi_kernel_param_3,
	.param .u64 .ptr .align 1 viterbi_kernel_param_4,
	.param .u64 .ptr .align 1 viterbi_kernel_param_5,
	.param .u64 .ptr .align 1 viterbi_kernel_param_6,
	.param .u64 .ptr .align 1 viterbi_kernel_param_7,
	.param .u32 viterbi_kernel_param_8,
	.param .u32 viterbi_kernel_param_9
)
{
	.reg .pred 	%p<76>;
	.reg .b32 	%r<338>;
	.reg .b32 	%f<158>;
	.reg .b64 	%rd<153>;

	ld.param.u64 	%rd10, [viterbi_kernel_param_0];
	ld.param.u64 	%rd11, [viterbi_kernel_param_2];
	ld.param.u64 	%rd13, [viterbi_kernel_param_3];
	ld.param.u64 	%rd12, [viterbi_kernel_param_4];
	ld.param.u64 	%rd14, [viterbi_kernel_param_5];
	ld.param.u64 	%rd15, [viterbi_kernel_param_6];
	ld.param.u64 	%rd16, [viterbi_kernel_param_7];
	ld.param.u32 	%r111, [viterbi_kernel_param_8];
	ld.param.u32 	%r112, [viterbi_kernel_param_9];
	cvta.to.global.u64 	%rd1, %rd14;
	cvta.to.global.u64 	%rd2, %rd13;
	cvta.to.global.u64 	%rd3, %rd16;
	cvta.to.global.u64 	%rd4, %rd15;
	cvta.to.global.u64 	%rd5, %rd12;
	cvta.to.global.u64 	%rd6, %rd10;
	mov.u32 	%r1, %ctaid.x;
	mov.u32 	%r2, %tid.x;
	setp.eq.s32 	%p1, %r1, 0;
	@%p1 bra 	$L__BB0_42;
	setp.lt.s32 	%p2, %r112, 1;
	mov.b32 	%r314, -1;
	mov.f32 	%f152, 0fBF800000;
	@%p2 bra 	$L__BB0_13;
	add.s32 	%r117, %r1, -1;
	mul.lo.s32 	%r3, %r112, %r117;
	add.s32 	%r118, %r112, -1;
	setp.lt.u32 	%p3, %r118, 7;
	mov.f32 	%f152, 0fBF800000;
	mov.b32 	%r314, -1;
	mov.b32 	%r309, 0;
	@%p3 bra 	$L__BB0_5;
	add.s32 	%r302, %r2, %r112;
	shl.b32 	%r121, %r112, 1;
	add.s32 	%r301, %r2, %r121;
	mad.lo.s32 	%r300, %r112, 3, %r2;
	shl.b32 	%r122, %r112, 2;
	add.s32 	%r299, %r2, %r122;
	mad.lo.s32 	%r298, %r112, 5, %r2;
	mad.lo.s32 	%r297, %r112, 6, %r2;
	mad.lo.s32 	%r296, %r112, 7, %r2;
	mov.f32 	%f152, 0fBF800000;
	mov.b32 	%r314, -1;
	mov.b32 	%r303, 0;
	mov.u32 	%r294, %r3;
	mov.u32 	%r295, %r2;
$L__BB0_4:
	.pragma "nounroll";
	mul.wide.s32 	%rd17, %r294, 4;
	add.s64 	%rd18, %rd4, %rd17;
	ld.global.f32 	%f26, [%rd18];
	mul.wide.u32 	%rd19, %r295, 4;
	add.s64 	%rd20, %rd2, %rd19;
	ld.global.f32 	%f27, [%rd20];
	mul.f32 	%f28, %f26, %f27;
	setp.gt.f32 	%p4, %f28, %f152;
	selp.f32 	%f29, %f28, %f152, %p4;
	selp.b32 	%r123, %r303, %r314, %p4;
	ld.global.f32 	%f30, [%rd18+4];
	mul.wide.u32 	%rd21, %r302, 4;
	add.s64 	%rd22, %rd2, %rd21;
	ld.global.f32 	%f31, [%rd22];
	mul.f32 	%f32, %f30, %f31;
	setp.gt.f32 	%p5, %f32, %f29;
	selp.f32 	%f33, %f32, %f29, %p5;
	add.s32 	%r124, %r303, 1;
	selp.b32 	%r125, %r124, %r123, %p5;
	ld.global.f32 	%f34, [%rd18+8];
	mul.wide.u32 	%rd23, %r301, 4;
	add.s64 	%rd24, %rd2, %rd23;
	ld.global.f32 	%f35, [%rd24];
	mul.f32 	%f36, %f34, %f35;
	setp.gt.f32 	%p6, %f36, %f33;
	selp.f32 	%f37, %f36, %f33, %p6;
	add.s32 	%r126, %r303, 2;
	selp.b32 	%r127, %r126, %r125, %p6;
	ld.global.f32 	%f38, [%rd18+12];
	mul.wide.u32 	%rd25, %r300, 4;
	add.s64 	%rd26, %rd2, %rd25;
	ld.global.f32 	%f39, [%rd26];
	mul.f32 	%f40, %f38, %f39;
	setp.gt.f32 	%p7, %f40, %f37;
	selp.f32 	%f41, %f40, %f37, %p7;
	add.s32 	%r128, %r303, 3;
	selp.b32 	%r129, %r128, %r127, %p7;
	ld.global.f32 	%f42, [%rd18+16];
	mul.wide.u32 	%rd27, %r299, 4;
	add.s64 	%rd28, %rd2, %rd27;
	ld.global.f32 	%f43, [%rd28];
	mul.f32 	%f44, %f42, %f43;
	setp.gt.f32 	%p8, %f44, %f41;
	selp.f32 	%f45, %f44, %f41, %p8;
	add.s32 	%r130, %r303, 4;
	selp.b32 	%r131, %r130, %r129, %p8;
	ld.global.f32 	%f46, [%rd18+20];
	mul.wide.u32 	%rd29, %r298, 4;
	add.s64 	%rd30, %rd2, %rd29;
	ld.global.f32 	%f47, [%rd30];
	mul.f32 	%f48, %f46, %f47;
	setp.gt.f32 	%p9, %f48, %f45;
	selp.f32 	%f49, %f48, %f45, %p9;
	add.s32 	%r132, %r303, 5;
	selp.b32 	%r133, %r132, %r131, %p9;
	ld.global.f32 	%f50, [%rd18+24];
	mul.wide.u32 	%rd31, %r297, 4;
	add.s64 	%rd32, %rd2, %rd31;
	ld.global.f32 	%f51, [%rd32];
	mul.f32 	%f52, %f50, %f51;
	setp.gt.f32 	%p10, %f52, %f49;
	selp.f32 	%f53, %f52, %f49, %p10;
	add.s32 	%r134, %r303, 6;
	selp.b32 	%r135, %r134, %r133, %p10;
	ld.global.f32 	%f54, [%rd18+28];
	mul.wide.u32 	%rd33, %r296, 4;
	add.s64 	%rd34, %rd2, %rd33;
	ld.global.f32 	%f55, [%rd34];
	mul.f32 	%f56, %f54, %f55;
	setp.gt.f32 	%p11, %f56, %f53;
	selp.f32 	%f152, %f56, %f53, %p11;
	add.s32 	%r136, %r303, 7;
	selp.b32 	%r314, %r136, %r135, %p11;
	shl.b32 	%r137, %r112, 3;
	add.s32 	%r302, %r302, %r137;
	add.s32 	%r301, %r301, %r137;
	add.s32 	%r300, %r300, %r137;
	add.s32 	%r299, %r299, %r137;
	add.s32 	%r298, %r298, %r137;
	add.s32 	%r297, %r297, %r137;
	add.s32 	%r296, %r296, %r137;
	add.s32 	%r295, %r295, %r137;
	add.s32 	%r294, %r294, 8;
	add.s32 	%r303, %r303, 8;
	and.b32  	%r309, %r112, 2147483640;
	setp.ne.s32 	%p12, %r303, %r309;
	@%p12 bra 	$L__BB0_4;
$L__BB0_5:
	and.b32  	%r37, %r112, 7;
	setp.eq.s32 	%p13, %r37, 0;
	@%p13 bra 	$L__BB0_13;
	and.b32  	%r38, %r112, 3;
	setp.lt.u32 	%p14, %r37, 4;
	@%p14 bra 	$L__BB0_8;
	add.s32 	%r139, %r309, %r3;
	mul.wide.s32 	%rd35, %r139, 4;
	add.s64 	%rd36, %rd4, %rd35;
	ld.global.f32 	%f58, [%rd36];
	mad.lo.s32 	%r140, %r309, %r112, %r2;
	mul.wide.u32 	%rd37, %r140, 4;
	add.s64 	%rd38, %rd2, %rd37;
	ld.global.f32 	%f59, [%rd38];
	mul.f32 	%f60, %f58, %f59;
	setp.gt.f32 	%p15, %f60, %f152;
	selp.f32 	%f61, %f60, %f152, %p15;
	selp.b32 	%r141, %r309, %r314, %p15;
	add.s32 	%r142, %r309, 1;
	ld.global.f32 	%f62, [%rd36+4];
	add.s32 	%r143, %r140, %r112;
	mul.wide.u32 	%rd39, %r143, 4;
	add.s64 	%rd40, %rd2, %rd39;
	ld.global.f32 	%f63, [%rd40];
	mul.f32 	%f64, %f62, %f63;
	setp.gt.f32 	%p16, %f64, %f61;
	selp.f32 	%f65, %f64, %f61, %p16;
	selp.b32 	%r144, %r142, %r141, %p16;
	add.s32 	%r145, %r309, 2;
	ld.global.f32 	%f66, [%rd36+8];
	add.s32 	%r146, %r143, %r112;
	mul.wide.u32 	%rd41, %r146, 4;
	add.s64 	%rd42, %rd2, %rd41;
	ld.global.f32 	%f67, [%rd42];
	mul.f32 	%f68, %f66, %f67;
	setp.gt.f32 	%p17, %f68, %f65;
	selp.f32 	%f69, %f68, %f65, %p17;
	selp.b32 	%r147, %r145, %r144, %p17;
	add.s32 	%r148, %r309, 3;
	ld.global.f32 	%f70, [%rd36+12];
	add.s32 	%r149, %r146, %r112;
	mul.wide.u32 	%rd43, %r149, 4;
	add.s64 	%rd44, %rd2, %rd43;
	ld.global.f32 	%f71, [%rd44];
	mul.f32 	%f72, %f70, %f71;
	setp.gt.f32 	%p18, %f72, %f69;
	selp.f32 	%f152, %f72, %f69, %p18;
	selp.b32 	%r314, %r148, %r147, %p18;
	add.s32 	%r309, %r309, 4;
$L__BB0_8:
	setp.eq.s32 	%p19, %r38, 0;
	@%p19 bra 	$L__BB0_13;
	setp.eq.s32 	%p20, %r38, 1;
	@%p20 bra 	$L__BB0_11;
	add.s32 	%r151, %r309, %r3;
	mul.wide.s32 	%rd45, %r151, 4;
	add.s64 	%rd46, %rd4, %rd45;
	ld.global.f32 	%f74, [%rd46];
	mad.lo.s32 	%r152, %r309, %r112, %r2;
	mul.wide.u32 	%rd47, %r152, 4;
	add.s64 	%rd48, %rd2, %rd47;
	ld.global.f32 	%f75, [%rd48];
	mul.f32 	%f76, %f74, %f75;
	setp.gt.f32 	%p21, %f76, %f152;
	selp.f32 	%f77, %f76, %f152, %p21;
	selp.b32 	%r153, %r309, %r314, %p21;
	add.s32 	%r154, %r309, 1;
	ld.global.f32 	%f78, [%rd46+4];
	add.s32 	%r155, %r152, %r112;
	mul.wide.u32 	%rd49, %r155, 4;
	add.s64 	%rd50, %rd2, %rd49;
	ld.global.f32 	%f79, [%rd50];
	mul.f32 	%f80, %f78, %f79;
	setp.gt.f32 	%p22, %f80, %f77;
	selp.f32 	%f152, %f80, %f77, %p22;
	selp.b32 	%r314, %r154, %r153, %p22;
	add.s32 	%r309, %r309, 2;
$L__BB0_11:
	and.b32  	%r156, %r112, 1;
	setp.eq.b32 	%p23, %r156, 1;
	not.pred 	%p24, %p23;
	@%p24 bra 	$L__BB0_13;
	add.s32 	%r157, %r309, %r3;
	mul.wide.s32 	%rd51, %r157, 4;
	add.s64 	%rd52, %rd4, %rd51;
	ld.global.f32 	%f81, [%rd52];
	mad.lo.s32 	%r158, %r309, %r112, %r2;
	mul.wide.u32 	%rd53, %r158, 4;
	add.s64 	%rd54, %rd2, %rd53;
	ld.global.f32 	%f82, [%rd54];
	mul.f32 	%f83, %f81, %f82;
	setp.gt.f32 	%p25, %f83, %f152;
	selp.f32 	%f152, %f83, %f152, %p25;
	selp.b32 	%r314, %r309, %r314, %p25;
$L__BB0_13:
	ld.param.u64 	%rd151, [viterbi_kernel_param_4];
	ld.param.u64 	%rd150, [viterbi_kernel_param_0];
	cvta.to.global.u64 	%rd55, %rd150;
	mul.wide.u32 	%rd56, %r1, 4;
	add.s64 	%rd57, %rd55, %rd56;
	ld.global.u32 	%r159, [%rd57];
	mad.lo.s32 	%r160, %r111, %r2, %r159;
	cvta.to.global.u64 	%rd58, %rd151;
	mul.wide.s32 	%rd59, %r160, 4;
	add.s64 	%rd60, %rd58, %rd59;
	ld.global.f32 	%f84, [%rd60];
	mul.f32 	%f85, %f152, %f84;
	mad.lo.s32 	%r161, %r112, %r1, %r2;
	mul.wide.s32 	%rd61, %r161, 4;
	add.s64 	%rd62, %rd4, %rd61;
	st.global.f32 	[%rd62], %f85;
	add.s64 	%rd63, %rd3, %rd61;
	st.global.u32 	[%rd63], %r314;
$L__BB0_14:
	add.s32 	%r165, %r111, -1;
	setp.ne.s32 	%p26, %r1, %r165;
	setp.ne.s32 	%p27, %r2, 0;
	or.pred  	%p28, %p27, %p26;
	@%p28 bra 	$L__BB0_41;
	setp.lt.s32 	%p29, %r112, 1;
	mov.b32 	%r330, -1;
	@%p29 bra 	$L__BB0_28;
	mul.lo.s32 	%r51, %r112, %r1;
	add.s32 	%r170, %r112, -1;
	and.b32  	%r52, %r112, 15;
	setp.lt.u32 	%p30, %r170, 15;
	mov.f32 	%f154, 0fBF800000;
	mov.b32 	%r330, -1;
	mov.b32 	%r322, 0;
	@%p30 bra 	$L__BB0_19;
	and.b32  	%r322, %r112, 2147483632;
	mov.f32 	%f154, 0fBF800000;
	mov.b32 	%r330, -1;
	mov.b32 	%r316, 0;
	mov.u32 	%r315, %r51;
$L__BB0_18:
	.pragma "nounroll";
	mul.wide.u32 	%rd71, %r315, 4;
	add.s64 	%rd72, %rd4, %rd71;
	ld.global.f32 	%f91, [%rd72];
	setp.gt.f32 	%p31, %f91, %f154;
	selp.f32 	%f92, %f91, %f154, %p31;
	selp.b32 	%r173, %r316, %r330, %p31;
	ld.global.f32 	%f93, [%rd72+4];
	setp.gt.f32 	%p32, %f93, %f92;
	selp.f32 	%f94, %f93, %f92, %p32;
	add.s32 	%r174, %r316, 1;
	selp.b32 	%r175, %r174, %r173, %p32;
	ld.global.f32 	%f95, [%rd72+8];
	setp.gt.f32 	%p33, %f95, %f94;
	selp.f32 	%f96, %f95, %f94, %p33;
	add.s32 	%r176, %r316, 2;
	selp.b32 	%r177, %r176, %r175, %p33;
	ld.global.f32 	%f97, [%rd72+12];
	setp.gt.f32 	%p34, %f97, %f96;
	selp.f32 	%f98, %f97, %f96, %p34;
	add.s32 	%r178, %r316, 3;
	selp.b32 	%r179, %r178, %r177, %p34;
	ld.global.f32 	%f99, [%rd72+16];
	setp.gt.f32 	%p35, %f99, %f98;
	selp.f32 	%f100, %f99, %f98, %p35;
	add.s32 	%r180, %r316, 4;
	selp.b32 	%r181, %r180, %r179, %p35;
	ld.global.f32 	%f101, [%rd72+20];
	setp.gt.f32 	%p36, %f101, %f100;
	selp.f32 	%f102, %f101, %f100, %p36;
	add.s32 	%r182, %r316, 5;
	selp.b32 	%r183, %r182, %r181, %p36;
	ld.global.f32 	%f103, [%rd72+24];
	setp.gt.f32 	%p37, %f103, %f102;
	selp.f32 	%f104, %f103, %f102, %p37;
	add.s32 	%r184, %r316, 6;
	selp.b32 	%r185, %r184, %r183, %p37;
	ld.global.f32 	%f105, [%rd72+28];
	setp.gt.f32 	%p38, %f105, %f104;
	selp.f32 	%f106, %f105, %f104, %p38;
	add.s32 	%r186, %r316, 7;
	selp.b32 	%r187, %r186, %r185, %p38;
	ld.global.f32 	%f107, [%rd72+32];
	setp.gt.f32 	%p39, %f107, %f106;
	selp.f32 	%f108, %f107, %f106, %p39;
	add.s32 	%r188, %r316, 8;
	selp.b32 	%r189, %r188, %r187, %p39;
	ld.global.f32 	%f109, [%rd72+36];
	setp.gt.f32 	%p40, %f109, %f108;
	selp.f32 	%f110, %f109, %f108, %p40;
	add.s32 	%r190, %r316, 9;
	selp.b32 	%r191, %r190, %r189, %p40;
	ld.global.f32 	%f111, [%rd72+40];
	setp.gt.f32 	%p41, %f111, %f110;
	selp.f32 	%f112, %f111, %f110, %p41;
	add.s32 	%r192, %r316, 10;
	selp.b32 	%r193, %r192, %r191, %p41;
	ld.global.f32 	%f113, [%rd72+44];
	setp.gt.f32 	%p42, %f113, %f112;
	selp.f32 	%f114, %f113, %f112, %p42;
	add.s32 	%r194, %r316, 11;
	selp.b32 	%r195, %r194, %r193, %p42;
	ld.global.f32 	%f115, [%rd72+48];
	setp.gt.f32 	%p43, %f115, %f114;
	selp.f32 	%f116, %f115, %f114, %p43;
	add.s32 	%r196, %r316, 12;
	selp.b32 	%r197, %r196, %r195, %p43;
	ld.global.f32 	%f117, [%rd72+52];
	setp.gt.f32 	%p44, %f117, %f116;
	selp.f32 	%f118, %f117, %f116, %p44;
	add.s32 	%r198, %r316, 13;
	selp.b32 	%r199, %r198, %r197, %p44;
	ld.global.f32 	%f119, [%rd72+56];
	setp.gt.f32 	%p45, %f119, %f118;
	selp.f32 	%f120, %f119, %f118, %p45;
	add.s32 	%r200, %r316, 14;
	selp.b32 	%r201, %r200, %r199, %p45;
	ld.global.f32 	%f121, [%rd72+60];
	setp.gt.f32 	%p46, %f121, %f120;
	selp.f32 	%f154, %f121, %f120, %p46;
	add.s32 	%r202, %r316, 15;
	selp.b32 	%r330, %r202, %r201, %p46;
	add.s32 	%r315, %r315, 16;
	add.s32 	%r316, %r316, 16;
	setp.ne.s32 	%p47, %r316, %r322;
	@%p47 bra 	$L__BB0_18;
$L__BB0_19:
	setp.eq.s32 	%p48, %r52, 0;
	@%p48 bra 	$L__BB0_28;
	and.b32  	%r63, %r112, 7;
	setp.lt.u32 	%p49, %r52, 8;
	@%p49 bra 	$L__BB0_22;
	add.s32 	%r204, %r322, %r51;
	mul.wide.u32 	%rd73, %r204, 4;
	add.s64 	%rd74, %rd4, %rd73;
	ld.global.f32 	%f122, [%rd74];
	setp.gt.f32 	%p50, %f122, %f154;
	selp.f32 	%f123, %f122, %f154, %p50;
	selp.b32 	%r205, %r322, %r330, %p50;
	add.s32 	%r206, %r322, 1;
	cvt.u64.u32 	%rd75, %r51;
	cvt.u64.u32 	%rd76, %r322;
	add.s64 	%rd77, %rd76, %rd75;
	shl.b64 	%rd78, %rd77, 2;
	add.s64 	%rd79, %rd4, %rd78;
	ld.global.f32 	%f124, [%rd79+4];
	setp.gt.f32 	%p51, %f124, %f123;
	selp.f32 	%f125, %f124, %f123, %p51;
	selp.b32 	%r207, %r206, %r205, %p51;
	add.s32 	%r208, %r322, 2;
	ld.global.f32 	%f126, [%rd79+8];
	setp.gt.f32 	%p52, %f126, %f125;
	selp.f32 	%f127, %f126, %f125, %p52;
	selp.b32 	%r209, %r208, %r207, %p52;
	add.s32 	%r210, %r322, 3;
	ld.global.f32 	%f128, [%rd79+12];
	setp.gt.f32 	%p53, %f128, %f127;
	selp.f32 	%f129, %f128, %f127, %p53;
	selp.b32 	%r211, %r210, %r209, %p53;
	add.s32 	%r212, %r322, 4;
	ld.global.f32 	%f130, [%rd79+16];
	setp.gt.f32 	%p54, %f130, %f129;
	selp.f32 	%f131, %f130, %f129, %p54;
	selp.b32 	%r213, %r212, %r211, %p54;
	add.s32 	%r214, %r322, 5;
	ld.global.f32 	%f132, [%rd79+20];
	setp.gt.f32 	%p55, %f132, %f131;
	selp.f32 	%f133, %f132, %f131, %p55;
	selp.b32 	%r215, %r214, %r213, %p55;
	add.s32 	%r216, %r322, 6;
	ld.global.f32 	%f134, [%rd79+24];
	setp.gt.f32 	%p56, %f134, %f133;
	selp.f32 	%f135, %f134, %f133, %p56;
	selp.b32 	%r217, %r216, %r215, %p56;
	add.s32 	%r218, %r322, 7;
	ld.global.f32 	%f136, [%rd79+28];
	setp.gt.f32 	%p57, %f136, %f135;
	selp.f32 	%f154, %f136, %f135, %p57;
	selp.b32 	%r330, %r218, %r217, %p57;
	add.s32 	%r322, %r322, 8;
$L__BB0_22:
	setp.eq.s32 	%p58, %r63, 0;
	@%p58 bra 	$L__BB0_28;
	and.b32  	%r69, %r112, 3;
	setp.lt.u32 	%p59, %r63, 4;
	@%p59 bra 	$L__BB0_25;
	add.s32 	%r220, %r322, %r51;
	mul.wide.u32 	%rd80, %r220, 4;
	add.s64 	%rd81, %rd4, %rd80;
	ld.global.f32 	%f137, [%rd81];
	setp.gt.f32 	%p60, %f137, %f154;
	selp.f32 	%f138, %f137, %f154, %p60;
	selp.b32 	%r221, %r322, %r330, %p60;
	add.s32 	%r222, %r322, 1;
	cvt.u64.u32 	%rd82, %r51;
	cvt.u64.u32 	%rd83, %r322;
	add.s64 	%rd84, %rd83, %rd82;
	shl.b64 	%rd85, %rd84, 2;
	add.s64 	%rd86, %rd4, %rd85;
	ld.global.f32 	%f139, [%rd86+4];
	setp.gt.f32 	%p61, %f139, %f138;
	selp.f32 	%f140, %f139, %f138, %p61;
	selp.b32 	%r223, %r222, %r221, %p61;
	add.s32 	%r224, %r322, 2;
	ld.global.f32 	%f141, [%rd86+8];
	setp.gt.f32 	%p62, %f141, %f140;
	selp.f32 	%f142, %f141, %f140, %p62;
	selp.b32 	%r225, %r224, %r223, %p62;
	add.s32 	%r226, %r322, 3;
	ld.global.f32 	%f143, [%rd86+12];
	setp.gt.f32 	%p63, %f143, %f142;
	selp.f32 	%f154, %f143, %f142, %p63;
	selp.b32 	%r330, %r226, %r225, %p63;
	add.s32 	%r322, %r322, 4;
$L__BB0_25:
	setp.eq.s32 	%p64, %r69, 0;
	@%p64 bra 	$L__BB0_28;
	add.s32 	%r227, %r322, %r51;
	mul.wide.u32 	%rd87, %r227, 4;
	add.s64 	%rd152, %rd4, %rd87;
	neg.s32 	%r327, %r69;
$L__BB0_27:
	.pragma "nounroll";
	ld.global.f32 	%f144, [%rd152];
	setp.gt.f32 	%p65, %f144, %f154;
	selp.f32 	%f154, %f144, %f154, %p65;
	selp.b32 	%r330, %r322, %r330, %p65;
	add.s32 	%r322, %r322, 1;
	add.s64 	%rd152, %rd152, 4;
	add.s32 	%r327, %r327, 1;
	setp.ne.s32 	%p66, %r327, 0;
	@%p66 bra 	$L__BB0_27;
$L__BB0_28:
	mul.wide.u32 	%rd88, %r1, 4;
	add.s64 	%rd89, %rd1, %rd88;
	st.global.u32 	[%rd89], %r330;
	setp.lt.s32 	%p67, %r111, 2;
	@%p67 bra 	$L__BB0_41;
	add.s32 	%r336, %r111, -2;
	and.b32  	%r84, %r1, 7;
	setp.lt.u32 	%p68, %r336, 7;
	@%p68 bra 	$L__BB0_33;
	add.s32 	%r333, %r111, -4;
	add.s32 	%r229, %r111, -3;
	mul.lo.s32 	%r86, %r112, %r229;
	shl.b32 	%r87, %r112, 3;
	mul.lo.s32 	%r88, %r112, %r333;
	add.s32 	%r230, %r111, -5;
	mul.lo.s32 	%r89, %r112, %r230;
	add.s32 	%r231, %r111, -6;
	mul.lo.s32 	%r90, %r112, %r231;
	add.s32 	%r232, %r111, -7;
	mul.lo.s32 	%r91, %r112, %r232;
	add.s32 	%r233, %r111, -8;
	mul.lo.s32 	%r92, %r112, %r233;
	mul.lo.s32 	%r93, %r112, %r336;
	mul.lo.s32 	%r94, %r112, %r1;
	and.b32  	%r234, %r1, 2147483640;
	neg.s32 	%r331, %r234;
	mov.b32 	%r332, 0;
$L__BB0_31:
	.pragma "nounroll";
	add.s32 	%r235, %r333, 2;
	add.s32 	%r236, %r94, %r330;
	add.s32 	%r237, %r236, %r332;
	mul.wide.s32 	%rd90, %r237, 4;
	add.s64 	%rd91, %rd3, %rd90;
	ld.global.u32 	%r238, [%rd91];
	mul.wide.u32 	%rd92, %r235, 4;
	add.s64 	%rd93, %rd1, %rd92;
	st.global.u32 	[%rd93], %r238;
	add.s32 	%r239, %r333, 1;
	add.s32 	%r240, %r93, %r332;
	add.s32 	%r241, %r240, %r238;
	mul.wide.s32 	%rd94, %r241, 4;
	add.s64 	%rd95, %rd3, %rd94;
	ld.global.u32 	%r242, [%rd95];
	mul.wide.u32 	%rd96, %r239, 4;
	add.s64 	%rd97, %rd1, %rd96;
	st.global.u32 	[%rd97], %r242;
	add.s32 	%r243, %r333, -5;
	add.s32 	%r244, %r86, %r332;
	add.s32 	%r245, %r244, %r242;
	mul.wide.s32 	%rd98, %r245, 4;
	add.s64 	%rd99, %rd3, %rd98;
	ld.global.u32 	%r246, [%rd99];
	mul.wide.u32 	%rd100, %r333, 4;
	add.s64 	%rd101, %rd1, %rd100;
	st.global.u32 	[%rd101], %r246;
	add.s32 	%r247, %r333, -1;
	add.s32 	%r248, %r88, %r332;
	add.s32 	%r249, %r248, %r246;
	mul.wide.s32 	%rd102, %r249, 4;
	add.s64 	%rd103, %rd3, %rd102;
	ld.global.u32 	%r250, [%rd103];
	mul.wide.u32 	%rd104, %r247, 4;
	add.s64 	%rd105, %rd1, %rd104;
	st.global.u32 	[%rd105], %r250;
	add.s32 	%r251, %r333, -2;
	add.s32 	%r252, %r89, %r332;
	add.s32 	%r253, %r252, %r250;
	mul.wide.s32 	%rd106, %r253, 4;
	add.s64 	%rd107, %rd3, %rd106;
	ld.global.u32 	%r254, [%rd107];
	mul.wide.u32 	%rd108, %r251, 4;
	add.s64 	%rd109, %rd1, %rd108;
	st.global.u32 	[%rd109], %r254;
	add.s32 	%r255, %r333, -3;
	add.s32 	%r256, %r90, %r332;
	add.s32 	%r257, %r256, %r254;
	mul.wide.s32 	%rd110, %r257, 4;
	add.s64 	%rd111, %rd3, %rd110;
	ld.global.u32 	%r258, [%rd111];
	mul.wide.u32 	%rd112, %r255, 4;
	add.s64 	%rd113, %rd1, %rd112;
	st.global.u32 	[%rd113], %r258;
	add.s32 	%r259, %r333, -4;
	add.s32 	%r260, %r91, %r332;
	add.s32 	%r261, %r260, %r258;
	mul.wide.s32 	%rd114, %r261, 4;
	add.s64 	%rd115, %rd3, %rd114;
	ld.global.u32 	%r262, [%rd115];
	mul.wide.u32 	%rd116, %r259, 4;
	add.s64 	%rd117, %rd1, %rd116;
	st.global.u32 	[%rd117], %r262;
	add.s32 	%r263, %r92, %r332;
	add.s32 	%r264, %r263, %r262;
	mul.wide.s32 	%rd118, %r264, 4;
	add.s64 	%rd119, %rd3, %rd118;
	ld.global.u32 	%r330, [%rd119];
	mul.wide.u32 	%rd120, %r243, 4;
	add.s64 	%rd121, %rd1, %rd120;
	st.global.u32 	[%rd121], %r330;
	add.s32 	%r333, %r333, -8;
	sub.s32 	%r332, %r332, %r87;
	add.s32 	%r331, %r331, 8;
	setp.ne.s32 	%p69, %r331, 0;
	@%p69 bra 	$L__BB0_31;
	add.s32 	%r336, %r333, 2;
$L__BB0_33:
	setp.eq.s32 	%p70, %r84, 0;
	@%p70 bra 	$L__BB0_41;
	and.b32  	%r106, %r1, 3;
	setp.lt.u32 	%p71, %r84, 4;
	@%p71 bra 	$L__BB0_36;
	mul.lo.s32 	%r265, %r336, %r112;
	add.s32 	%r266, %r265, %r112;
	mul.wide.u32 	%rd122, %r336, 4;
	add.s64 	%rd123, %rd1, %rd122;
	ld.global.u32 	%r267, [%rd123+4];
	add.s32 	%r268, %r267, %r266;
	mul.wide.s32 	%rd124, %r268, 4;
	add.s64 	%rd125, %rd3, %rd124;
	ld.global.u32 	%r269, [%rd125];
	st.global.u32 	[%rd123], %r269;
	add.s32 	%r270, %r336, -1;
	add.s32 	%r271, %r269, %r265;
	mul.wide.s32 	%rd126, %r271, 4;
	add.s64 	%rd127, %rd3, %rd126;
	ld.global.u32 	%r272, [%rd127];
	mul.wide.u32 	%rd128, %r270, 4;
	add.s64 	%rd129, %rd1, %rd128;
	st.global.u32 	[%rd129], %r272;
	add.s32 	%r273, %r336, -2;
	sub.s32 	%r274, %r265, %r112;
	add.s32 	%r275, %r272, %r274;
	mul.wide.s32 	%rd130, %r275, 4;
	add.s64 	%rd131, %rd3, %rd130;
	ld.global.u32 	%r276, [%rd131];
	mul.wide.u32 	%rd132, %r273, 4;
	add.s64 	%rd133, %rd1, %rd132;
	st.global.u32 	[%rd133], %r276;
	add.s32 	%r277, %r336, -3;
	sub.s32 	%r278, %r274, %r112;
	add.s32 	%r279, %r276, %r278;
	mul.wide.s32 	%rd134, %r279, 4;
	add.s64 	%rd135, %rd3, %rd134;
	ld.global.u32 	%r280, [%rd135];
	mul.wide.u32 	%rd136, %r277, 4;
	add.s64 	%rd137, %rd1, %rd136;
	st.global.u32 	[%rd137], %r280;
	add.s32 	%r336, %r336, -4;
$L__BB0_36:
	setp.eq.s32 	%p72, %r106, 0;
	@%p72 bra 	$L__BB0_41;
	setp.eq.s32 	%p73, %r106, 1;
	@%p73 bra 	$L__BB0_39;
	mul.lo.s32 	%r281, %r336, %r112;
	add.s32 	%r282, %r281, %r112;
	mul.wide.u32 	%rd138, %r336, 4;
	add.s64 	%rd139, %rd1, %rd138;
	ld.global.u32 	%r283, [%rd139+4];
	add.s32 	%r284, %r283, %r282;
	mul.wide.s32 	%rd140, %r284, 4;
	add.s64 	%rd141, %rd3, %rd140;
	ld.global.u32 	%r285, [%rd141];
	st.global.u32 	[%rd139], %r285;
	add.s32 	%r286, %r336, -1;
	add.s32 	%r287, %r285, %r281;
	mul.wide.s32 	%rd142, %r287, 4;
	add.s64 	%rd143, %rd3, %rd142;
	ld.global.u32 	%r288, [%rd143];
	mul.wide.u32 	%rd144, %r286, 4;
	add.s64 	%rd145, %rd1, %rd144;
	st.global.u32 	[%rd145], %r288;
	add.s32 	%r336, %r336, -2;
$L__BB0_39:
	and.b32  	%r289, %r1, 1;
	setp.eq.b32 	%p74, %r289, 1;
	not.pred 	%p75, %p74;
	@%p75 bra 	$L__BB0_41;
	mad.lo.s32 	%r290, %r112, %r336, %r112;
	mul.wide.u32 	%rd146, %r336, 4;
	add.s64 	%rd147, %rd1, %rd146;
	ld.global.u32 	%r291, [%rd147+4];
	add.s32 	%r292, %r291, %r290;
	mul.wide.s32 	%rd148, %r292, 4;
	add.s64 	%rd149, %rd3, %rd148;
	ld.global.u32 	%r293, [%rd149];
	st.global.u32 	[%rd147], %r293;
$L__BB0_41:
	ret;
$L__BB0_42:
	cvta.to.global.u64 	%rd64, %rd11;
	mul.wide.u32 	%rd65, %r2, 4;
	add.s64 	%rd66, %rd64, %rd65;
	ld.global.f32 	%f86, [%rd66];
	ld.global.u32 	%r162, [%rd6];
	mad.lo.s32 	%r163, %r111, %r2, %r162;
	mul.wide.s32 	%rd67, %r163, 4;
	add.s64 	%rd68, %rd5, %rd67;
	ld.global.f32 	%f87, [%rd68];
	mul.f32 	%f88, %f86, %f87;
	add.s64 	%rd69, %rd4, %rd65;
	st.global.f32 	[%rd69], %f88;
	add.s64 	%rd70, %rd3, %rd65;
	mov.b32 	%r164, 0;
	st.global.u32 	[%rd70], %r164;
	bra.uni 	$L__BB0_14;

}


// ===== COMPILED SASS (sm_100) =====

	.target	sm_100

	.elftype	@"ET_EXEC"


//--------------------- .note.nv.tkinfo           --------------------------
	.section	.note.nv.tkinfo,"",@"SHT_NOTE"
	.sectionflags	@"SHF_NOTE_NV_TKINFO"
	.tkinfo
        /*0018*/ 	.word	0x00000002
        /*0030*/ 	.string	""
        /*0030*/ 	.string	"ptxas"
        /*0030*/ 	.string	"Cuda compilation tools, release 13.0, V13.0.88"
        /*0030*/ 	.string	"Build cuda_13.0.r13.0/compiler.36424714_0"
        /*0030*/ 	.string	"-arch sm_100 -m 64 "



//--------------------- .note.nv.cuinfo           --------------------------
	.section	.note.nv.cuinfo,"",@"SHT_NOTE"
	.sectionflags	@"SHF_NOTE_NV_CUINFO"
        /*0018*/ 	.short	0x0002
        /*001a*/ 	.short	0x0064
        /*001c*/ 	.short	0x0082
	.zero		2


//--------------------- .nv.info                  --------------------------
	.section	.nv.info,"",@"SHT_CUDA_INFO"
	.align	4


	//----- nvinfo : EIATTR_REGCOUNT
	.align		4
        /*0000*/ 	.byte	0x04, 0x2f
        /*0002*/ 	.short	(.L_1 - .L_0)
	.align		4
.L_0:
        /*0004*/ 	.word	index@(viterbi_kernel)
        /*0008*/ 	.word	0x00000020


	//----- nvinfo : EIATTR_FRAME_SIZE
	.align		4
.L_1:
        /*000c*/ 	.byte	0x04, 0x11
        /*000e*/ 	.short	(.L_3 - .L_2)
	.align		4
.L_2:
        /*0010*/ 	.word	index@(viterbi_kernel)
        /*0014*/ 	.word	0x00000000


	//----- nvinfo : EIATTR_MIN_STACK_SIZE
	.align		4
.L_3:
        /*0018*/ 	.byte	0x04, 0x12
        /*001a*/ 	.short	(.L_5 - .L_4)
	.align		4
.L_4:
        /*001c*/ 	.word	index@(viterbi_kernel)
        /*0020*/ 	.word	0x00000000
.L_5:


//--------------------- .nv.compat                --------------------------
	.section	.nv.compat,"",@"SHT_CUDA_COMPAT_INFO"
	.align	4
        /*0000*/ 	.byte	0x02, 0x09, 0x00, 0x00, 0x02, 0x02, 0x01, 0x00, 0x02, 0x05, 0x05, 0x00, 0x03, 0x07, 0x01, 0x01
        /*0010*/ 	.byte	0x02, 0x03, 0x00, 0x00, 0x02, 0x06, 0x01, 0x00, 0x04, 0x0b, 0x08, 0x00, 0x09, 0x00, 0x00, 0x00
        /*0020*/ 	.byte	0x00, 0x00, 0x00, 0x00


//--------------------- .nv.info.viterbi_kernel   --------------------------
	.section	.nv.info.viterbi_kernel,"",@"SHT_CUDA_INFO"
	.sectionflags	@""
	.align	4


	//----- nvinfo : EIATTR_CUDA_API_VERSION
	.align		4
        /*0000*/ 	.byte	0x04, 0x37
        /*0002*/ 	.short	(.L_7 - .L_6)
.L_6:
        /*0004*/ 	.word	0x00000082


	//----- nvinfo : EIATTR_KPARAM_INFO
	.align		4
.L_7:
        /*0008*/ 	.byte	0x04, 0x17
        /*000a*/ 	.short	(.L_9 - .L_8)
.L_8:
        /*000c*/ 	.word	0x00000000
        /*0010*/ 	.short	0x0009
        /*0012*/ 	.short	0x0044
        /*0014*/ 	.byte	0x00, 0xf0, 0x11, 0x00


	//----- nvinfo : EIATTR_KPARAM_INFO
	.align		4
.L_9:
        /*0018*/ 	.byte	0x04, 0x17
        /*001a*/ 	.short	(.L_11 - .L_10)
.L_10:
        /*001c*/ 	.word	0x00000000
        /*0020*/ 	.short	0x0008
        /*0022*/ 	.short	0x0040
        /*0024*/ 	.byte	0x00, 0xf0, 0x11, 0x00


	//----- nvinfo : EIATTR_KPARAM_INFO
	.align		4
.L_11:
        /*0028*/ 	.byte	0x04, 0x17
        /*002a*/ 	.short	(.L_13 - .L_12)
.L_12:
        /*002c*/ 	.word	0x00000000
        /*0030*/ 	.short	0x0007
        /*0032*/ 	.short	0x0038
        /*0034*/ 	.byte	0x00, 0xf5, 0x21, 0x00


	//----- nvinfo : EIATTR_KPARAM_INFO
	.align		4
.L_13:
        /*0038*/ 	.byte	0x04, 0x17
        /*003a*/ 	.short	(.L_15 - .L_14)
.L_14:
        /*003c*/ 	.word	0x00000000
        /*0040*/ 	.short	0x0006
        /*0042*/ 	.short	0x0030
        /*0044*/ 	.byte	0x00, 0xf5, 0x21, 0x00


	//----- nvinfo : EIATTR_KPARAM_INFO
	.align		4
.L_15:
        /*0048*/ 	.byte	0x04, 0x17
        /*004a*/ 	.short	(.L_17 - .L_16)
.L_16:
        /*004c*/ 	.word	0x00000000
        /*0050*/ 	.short	0x0005
        /*0052*/ 	.short	0x0028
        /*0054*/ 	.byte	0x00, 0xf5, 0x21, 0x00


	//----- nvinfo : EIATTR_KPARAM_INFO
	.align		4
.L_17:
        /*0058*/ 	.byte	0x04, 0x17
        /*005a*/ 	.short	(.L_19 - .L_18)
.L_18:
        /*005c*/ 	.word	0x00000000
        /*0060*/ 	.short	0x0004
        /*0062*/ 	.short	0x0020
        /*0064*/ 	.byte	0x00, 0xf5, 0x21, 0x00


	//----- nvinfo : EIATTR_KPARAM_INFO
	.align		4
.L_19:
        /*0068*/ 	.byte	0x04, 0x17
        /*006a*/ 	.short	(.L_21 - .L_20)
.L_20:
        /*006c*/ 	.word	0x00000000
        /*0070*/ 	.short	0x0003
        /*0072*/ 	.short	0x0018
        /*0074*/ 	.byte	0x00, 0xf5, 0x21, 0x00


	//----- nvinfo : EIATTR_KPARAM_INFO
	.align		4
.L_21:
        /*0078*/ 	.byte	0x04, 0x17
        /*007a*/ 	.short	(.L_23 - .L_22)
.L_22:
        /*007c*/ 	.word	0x00000000
        /*0080*/ 	.short	0x0002
        /*0082*/ 	.short	0x0010
        /*0084*/ 	.byte	0x00, 0xf5, 0x21, 0x00


	//----- nvinfo : EIATTR_KPARAM_INFO
	.align		4
.L_23:
        /*0088*/ 	.byte	0x04, 0x17
        /*008a*/ 	.short	(.L_25 - .L_24)
.L_24:
        /*008c*/ 	.word	0x00000000
        /*0090*/ 	.short	0x0001
        /*0092*/ 	.short	0x0008
        /*0094*/ 	.byte	0x00, 0xf5, 0x21, 0x00


	//----- nvinfo : EIATTR_KPARAM_INFO
	.align		4
.L_25:
        /*0098*/ 	.byte	0x04, 0x17
        /*009a*/ 	.short	(.L_27 - .L_26)
.L_26:
        /*009c*/ 	.word	0x00000000
        /*00a0*/ 	.short	0x0000
        /*00a2*/ 	.short	0x0000
        /*00a4*/ 	.byte	0x00, 0xf5, 0x21, 0x00


	//----- nvinfo : EIATTR_SPARSE_MMA_MASK
	.align		4
.L_27:
        /*00a8*/ 	.byte	0x03, 0x50
        /*00aa*/ 	.short	0x0000


	//----- nvinfo : EIATTR_MAXREG_COUNT
	.align		4
        /*00ac*/ 	.byte	0x03, 0x1b
        /*00ae*/ 	.short	0x00ff


	//----- nvinfo : EIATTR_MERCURY_ISA_VERSION
	.align		4
        /*00b0*/ 	.byte	0x03, 0x5f
        /*00b2*/ 	.short	0x0101


	//----- nvinfo : EIATTR_VRC_CTA_INIT_COUNT
	.align		4
        /*00b4*/ 	.byte	0x02, 0x4a
	.zero		1
	.zero		1


	//----- nvinfo : EIATTR_EXIT_INSTR_OFFSETS
	.align		4
        /*00b8*/ 	.byte	0x04, 0x1c
        /*00ba*/ 	.short	(.L_29 - .L_28)


	//   ....[0]....
.L_28:
        /*00bc*/ 	.word	0x00000e20


	//   ....[1]....
        /*00c0*/ 	.word	0x00001980


	//   ....[2]....
        /*00c4*/ 	.word	0x00001e60


	//   ....[3]....
        /*00c8*/ 	.word	0x00002060


	//   ....[4]....
        /*00cc*/ 	.word	0x00002190


	//   ....[5]....
        /*00d0*/ 	.word	0x00002210


	//----- nvinfo : EIATTR_CBANK_PARAM_SIZE
	.align		4
.L_29:
        /*00d4*/ 	.byte	0x03, 0x19
        /*00d6*/ 	.short	0x0048


	//----- nvinfo : EIATTR_PARAM_CBANK
	.align		4
        /*00d8*/ 	.byte	0x04, 0x0a
        /*00da*/ 	.short	(.L_31 - .L_30)
	.align		4
.L_30:
        /*00dc*/ 	.word	index@(.nv.constant0.viterbi_kernel)
        /*00e0*/ 	.short	0x0380
        /*00e2*/ 	.short	0x0048


	//----- nvinfo : EIATTR_SW_WAR
	.align		4
.L_31:
        /*00e4*/ 	.byte	0x04, 0x36
        /*00e6*/ 	.short	(.L_33 - .L_32)
.L_32:
        /*00e8*/ 	.word	0x00000008
.L_33:


//--------------------- .nv.callgraph             --------------------------
	.section	.nv.callgraph,"",@"SHT_CUDA_CALLGRAPH"
	.align	4
	.sectionentsize	8
	.align		4
        /*0000*/ 	.word	0x00000000
	.align		4
        /*0004*/ 	.word	0xffffffff
	.align		4
        /*0008*/ 	.word	0x00000000
	.align		4
        /*000c*/ 	.word	0xfffffffe
	.align		4
        /*0010*/ 	.word	0x00000000
	.align		4
        /*0014*/ 	.word	0xfffffffd
	.align		4
        /*0018*/ 	.word	0x00000000
	.align		4
        /*001c*/ 	.word	0xfffffffc


//--------------------- .text.viterbi_kernel      --------------------------
	.section	.text.viterbi_kernel,"ax",@progbits
	.align	128
        .global         viterbi_kernel
        .type           viterbi_kernel,@function
        .size           viterbi_kernel,(.L_x_18 - viterbi_kernel)
        .other          viterbi_kernel,@"STO_CUDA_ENTRY STV_DEFAULT"
viterbi_kernel:
.text.viterbi_kernel:
[----:B------:R-:W-:Y:S01]  /*0000*/  LDC R1, c[0x0][0x37c] ;  /* 0x0000df00ff017b82 */ /* 0x000fe20000000800 */
[----:B------:R-:W0:Y:S01]  /*0010*/  S2R R0, SR_CTAID.X ;  /* 0x0000000000007919 */ /* 0x000e220000002500 */
[----:B------:R-:W1:Y:S01]  /*0020*/  LDCU.64 UR4, c[0x0][0x358] ;  /* 0x00006b00ff0477ac */ /* 0x000e620008000a00 */
[----:B------:R-:W2:Y:S01]  /*0030*/  S2R R3, SR_TID.X ;  /* 0x0000000000037919 */ /* 0x000ea20000002100 */
[----:B0-----:R-:W-:-:S13]  /*0040*/  ISETP.NE.AND P0, PT, R0, RZ, PT ;  /* 0x000000ff0000720c */ /* 0x001fda0003f05270 */
[----:B-12---:R-:W-:Y:S05]  /*0050*/  @P0 BRA `(.L_x_0) ;  /* 0x0000000000540947 */ /* 0x006fea0003800000 */
[----:B------:R-:W0:Y:S01]  /*0060*/  LDC.64 R4, c[0x0][0x380] ;  /* 0x0000e000ff047b82 */ /* 0x000e220000000a00 */
[----:B------:R-:W1:Y:S07]  /*0070*/  LDCU.128 UR8, c[0x0][0x3b0] ;  /* 0x00007600ff0877ac */ /* 0x000e6e0008000c00 */
[----:B------:R-:W2:Y:S08]  /*0080*/  LDC R28, c[0x0][0x3c0] ;  /* 0x0000f000ff1c7b82 */ /* 0x000eb00000000800 */
[----:B------:R-:W3:Y:S01]  /*0090*/  LDC.64 R8, c[0x0][0x390] ;  /* 0x0000e400ff087b82 */ /* 0x000ee20000000a00 */
[----:B0-----:R-:W2:Y:S07]  /*00a0*/  LDG.E R4, desc[UR4][R4.64] ;  /* 0x0000000404047981 */ /* 0x001eae000c1e1900 */
[----:B------:R-:W0:Y:S01]  /*00b0*/  LDC.64 R10, c[0x0][0x3a0] ;  /* 0x0000e800ff0a7b82 */ /* 0x000e220000000a00 */
[----:B---3--:R-:W-:-:S06]  /*00c0*/  IMAD.WIDE.U32 R8, R3, 0x4, R8 ;  /* 0x0000000403087825 */ /* 0x008fcc00078e0008 */
[----:B------:R-:W3:Y:S01]  /*00d0*/  LDG.E R8, desc[UR4][R8.64] ;  /* 0x0000000408087981 */ /* 0x000ee2000c1e1900 */
[----:B--2---:R-:W-:-:S04]  /*00e0*/  IMAD R7, R3, R28, R4 ;  /* 0x0000001c03077224 */ /* 0x004fc800078e0204 */
[----:B0-----:R-:W-:-:S06]  /*00f0*/  IMAD.WIDE R10, R7, 0x4, R10 ;  /* 0x00000004070a7825 */ /* 0x001fcc00078e020a */
[----:B------:R-:W3:Y:S01]  /*0100*/  LDG.E R11, desc[UR4][R10.64] ;  /* 0x000000040a0b7981 */ /* 0x000ee2000c1e1900 */
[----:B-1----:R-:W-:Y:S01]  /*0110*/  IMAD.U32 R6, RZ, RZ, UR8 ;  /* 0x00000008ff067e24 */ /* 0x002fe2000f8e00ff */
[----:B------:R-:W-:Y:S01]  /*0120*/  MOV R4, UR10 ;  /* 0x0000000a00047c02 */ /* 0x000fe20008000f00 */
[----:B------:R-:W-:Y:S02]  /*0130*/  IMAD.U32 R7, RZ, RZ, UR9 ;  /* 0x00000009ff077e24 */ /* 0x000fe4000f8e00ff */
[----:B------:R-:W-:Y:S02]  /*0140*/  IMAD.U32 R5, RZ, RZ, UR11 ;  /* 0x0000000bff057e24 */ /* 0x000fe4000f8e00ff */
[----:B------:R-:W-:-:S04]  /*0150*/  IMAD.WIDE.U32 R12, R3, 0x4, R6 ;  /* 0x00000004030c7825 */ /* 0x000fc800078e0006 */
[----:B------:R-:W-:-:S04]  /*0160*/  IMAD.WIDE.U32 R14, R3, 0x4, R4 ;  /* 0x00000004030e7825 */ /* 0x000fc800078e0004 */
[----:B---3--:R-:W-:-:S05]  /*0170*/  FMUL R17, R8, R11 ;  /* 0x0000000b08117220 */ /* 0x008fca0000400000 */
[----:B------:R1:W-:Y:S04]  /*0180*/  STG.E desc[UR4][R12.64], R17 ;  /* 0x000000110c007986 */ /* 0x0003e8000c101904 */
[----:B------:R1:W-:Y:S01]  /*0190*/  STG.E desc[UR4][R14.64], RZ ;  /* 0x000000ff0e007986 */ /* 0x0003e2000c101904 */
[----:B------:R-:W-:Y:S05]  /*01a0*/  BRA `(.L_x_1) ;  /* 0x0000000c00107947 */ /* 0x000fea0003800000 */
.L_x_0:
[----:B------:R-:W0:Y:S01]  /*01b0*/  LDC R2, c[0x0][0x3c4] ;  /* 0x0000f100ff027b82 */ /* 0x000e220000000800 */
[----:B------:R-:W-:Y:S02]  /*01c0*/  HFMA2 R12, -RZ, RZ, -1.875, 0 ;  /* 0xbf800000ff0c7431 */ /* 0x000fe400000001ff */
[----:B------:R-:W-:Y:S01]  /*01d0*/  IMAD.MOV.U32 R10, RZ, RZ, -0x1 ;  /* 0xffffffffff0a7424 */ /* 0x000fe200078e00ff */
[----:B0-----:R-:W-:-:S13]  /*01e0*/  ISETP.GE.AND P0, PT, R2, 0x1, PT ;  /* 0x000000010200780c */ /* 0x001fda0003f06270 */
[----:B------:R-:W-:Y:S05]  /*01f0*/  @!P0 BRA `(.L_x_2) ;  /* 0x0000000800bc8947 */ /* 0x000fea0003800000 */
[----:B------:R-:W-:Y:S01]  /*0200*/  VIADD R4, R2, 0xffffffff ;  /* 0xffffffff02047836 */ /* 0x000fe20000000000 */
[----:B------:R-:W-:Y:S01]  /*0210*/  MOV R12, 0xbf800000 ;  /* 0xbf800000000c7802 */ /* 0x000fe20000000f00 */
[----:B------:R-:W-:Y:S02]  /*0220*/  VIADD R7, R0, 0xffffffff ;  /* 0xffffffff00077836 */ /* 0x000fe40000000000 */
[----:B------:R-:W-:Y:S01]  /*0230*/  IMAD.MOV.U32 R10, RZ, RZ, -0x1 ;  /* 0xffffffffff0a7424 */ /* 0x000fe200078e00ff */
[----:B------:R-:W-:Y:S01]  /*0240*/  ISETP.GE.U32.AND P0, PT, R4, 0x7, PT ;  /* 0x000000070400780c */ /* 0x000fe20003f06070 */
[----:B------:R-:W-:Y:S02]  /*0250*/  IMAD.MOV.U32 R5, RZ, RZ, RZ ;  /* 0x000000ffff057224 */ /* 0x000fe400078e00ff */
[----:B------:R-:W-:-:S10]  /*0260*/  IMAD R4, R7, R2, RZ ;  /* 0x0000000207047224 */ /* 0x000fd400078e02ff */
[----:B------:R-:W-:Y:S05]  /*0270*/  @!P0 BRA `(.L_x_3) ;  /* 0x0000000400548947 */ /* 0x000fea0003800000 */
[----:B------:R-:W0:Y:S01]  /*0280*/  LDC.64 R14, c[0x0][0x398] ;  /* 0x0000e600ff0e7b82 */ /* 0x000e220000000a00 */
[----:B------:R-:W-:Y:S01]  /*0290*/  IADD3 R5, PT, PT, R3, R2, RZ ;  /* 0x0000000203057210 */ /* 0x000fe20007ffe0ff */
[C-C-:B------:R-:W-:Y:S01]  /*02a0*/  IMAD R29, R2.reuse, 0x2, R3.reuse ;  /* 0x00000002021d7824 */ /* 0x140fe200078e0203 */
[----:B------:R-:W-:Y:S01]  /*02b0*/  MOV R12, 0xbf800000 ;  /* 0xbf800000000c7802 */ /* 0x000fe20000000f00 */
[C-C-:B------:R-:W-:Y:S01]  /*02c0*/  IMAD R7, R2.reuse, 0x3, R3.reuse ;  /* 0x0000000302077824 */ /* 0x140fe200078e0203 */
[----:B------:R-:W-:Y:S01]  /*02d0*/  MOV R27, R4 ;  /* 0x00000004001b7202 */ /* 0x000fe20000000f00 */
[C-C-:B------:R-:W-:Y:S02]  /*02e0*/  IMAD R9, R2.reuse, 0x4, R3.reuse ;  /* 0x0000000402097824 */ /* 0x140fe400078e0203 */
[C-C-:B------:R-:W-:Y:S02]  /*02f0*/  IMAD R11, R2.reuse, 0x5, R3.reuse ;  /* 0x00000005020b7824 */ /* 0x140fe400078e0203 */
[----:B------:R-:W-:-:S02]  /*0300*/  IMAD R8, R2, 0x6, R3 ;  /* 0x0000000602087824 */ /* 0x000fc400078e0203 */
[--C-:B------:R-:W-:Y:S02]  /*0310*/  IMAD R23, R2, 0x7, R3.reuse ;  /* 0x0000000702177824 */ /* 0x100fe400078e0203 */
[----:B------:R-:W-:Y:S02]  /*0320*/  IMAD.MOV.U32 R10, RZ, RZ, -0x1 ;  /* 0xffffffffff0a7424 */ /* 0x000fe400078e00ff */
[----:B------:R-:W-:Y:S02]  /*0330*/  IMAD.MOV.U32 R6, RZ, RZ, RZ ;  /* 0x000000ffff067224 */ /* 0x000fe400078e00ff */
[----:B------:R-:W-:-:S07]  /*0340*/  IMAD.MOV.U32 R13, RZ, RZ, R3 ;  /* 0x000000ffff0d7224 */ /* 0x000fce00078e0003 */
.L_x_4:
[----:B------:R-:W1:Y:S01]  /*0350*/  LDC.64 R16, c[0x0][0x3b0] ;  /* 0x0000ec00ff107b82 */ /* 0x000e620000000a00 */
[----:B0-----:R-:W-:-:S06]  /*0360*/  IMAD.WIDE.U32 R24, R13, 0x4, R14 ;  /* 0x000000040d187825 */ /* 0x001fcc00078e000e */
[----:B------:R-:W2:Y:S01]  /*0370*/  LDG.E R24, desc[UR4][R24.64] ;  /* 0x0000000418187981 */ /* 0x000ea2000c1e1900 */
[----:B-1----:R-:W-:-:S05]  /*0380*/  IMAD.WIDE R16, R27, 0x4, R16 ;  /* 0x000000041b107825 */ /* 0x002fca00078e0210 */
[----:B------:R-:W2:Y:S01]  /*0390*/  LDG.E R22, desc[UR4][R16.64] ;  /* 0x0000000410167981 */ /* 0x000ea2000c1e1900 */
[----:B------:R-:W-:-:S03]  /*03a0*/  IMAD.WIDE.U32 R20, R29, 0x4, R14 ;  /* 0x000000041d147825 */ /* 0x000fc600078e000e */
[----:B------:R-:W3:Y:S04]  /*03b0*/  LDG.E R26, desc[UR4][R16.64+0x8] ;  /* 0x00000804101a7981 */ /* 0x000ee8000c1e1900 */
[----:B------:R-:W3:Y:S01]  /*03c0*/  LDG.E R20, desc[UR4][R20.64] ;  /* 0x0000000414147981 */ /* 0x000ee2000c1e1900 */
[----:B------:R-:W-:-:S03]  /*03d0*/  IMAD.WIDE.U32 R18, R5, 0x4, R14 ;  /* 0x0000000405127825 */ /* 0x000fc600078e000e */
[----:B------:R-:W4:Y:S04]  /*03e0*/  LDG.E R28, desc[UR4][R16.64+0x4] ;  /* 0x00000404101c7981 */ /* 0x000f28000c1e1900 */
[----:B------:R3:W4:Y:S01]  /*03f0*/  LDG.E R18, desc[UR4][R18.64] ;  /* 0x0000000412127981 */ /* 0x000722000c1e1900 */
[----:B--2---:R-:W-:Y:S01]  /*0400*/  FMUL R22, R22, R24 ;  /* 0x0000001816167220 */ /* 0x004fe20000400000 */
[----:B------:R-:W-:-:S04]  /*0410*/  IMAD.WIDE.U32 R24, R7, 0x4, R14 ;  /* 0x0000000407187825 */ /* 0x000fc800078e000e */
[CC--:B------:R-:W-:Y:S02]  /*0420*/  FSETP.GT.AND P2, PT, R22.reuse, R12.reuse, PT ;  /* 0x0000000c1600720b */ /* 0x0c0fe40003f44000 */
[----:B------:R-:W2:Y:S02]  /*0430*/  LDG.E R24, desc[UR4][R24.64] ;  /* 0x0000000418187981 */ /* 0x000ea4000c1e1900 */
[----:B------:R-:W-:Y:S02]  /*0440*/  FSEL R12, R22, R12, P2 ;  /* 0x0000000c160c7208 */ /* 0x000fe40001000000 */
[----:B------:R-:W2:Y:S01]  /*0450*/  LDG.E R22, desc[UR4][R16.64+0xc] ;  /* 0x00000c0410167981 */ /* 0x000ea2000c1e1900 */
[----:B---3--:R-:W-:Y:S01]  /*0460*/  FMUL R19, R26, R20 ;  /* 0x000000141a137220 */ /* 0x008fe20000400000 */
[----:B------:R-:W-:Y:S02]  /*0470*/  IMAD.WIDE.U32 R20, R9, 0x4, R14 ;  /* 0x0000000409147825 */ /* 0x000fe400078e000e */
[----:B------:R-:W3:Y:S04]  /*0480*/  LDG.E R26, desc[UR4][R16.64+0x10] ;  /* 0x00001004101a7981 */ /* 0x000ee8000c1e1900 */
[----:B------:R-:W3:Y:S01]  /*0490*/  LDG.E R20, desc[UR4][R20.64] ;  /* 0x0000000414147981 */ /* 0x000ee2000c1e1900 */
[----:B----4-:R-:W-:-:S05]  /*04a0*/  FMUL R28, R28, R18 ;  /* 0x000000121c1c7220 */ /* 0x010fca0000400000 */
[----:B------:R-:W-:-:S04]  /*04b0*/  FSETP.GT.AND P3, PT, R28, R12, PT ;  /* 0x0000000c1c00720b */ /* 0x000fc80003f64000 */
[----:B------:R-:W-:Y:S02]  /*04c0*/  FSEL R28, R28, R12, P3 ;  /* 0x0000000c1c1c7208 */ /* 0x000fe40001800000 */
[----:B------:R-:W4:Y:S02]  /*04d0*/  LDG.E R12, desc[UR4][R16.64+0x18] ;  /* 0x00001804100c7981 */ /* 0x000f24000c1e1900 */
[----:B------:R-:W-:-:S04]  /*04e0*/  FSETP.GT.AND P4, PT, R19, R28, PT ;  /* 0x0000001c1300720b */ /* 0x000fc80003f84000 */
[----:B------:R-:W-:Y:S01]  /*04f0*/  FSEL R28, R19, R28, P4 ;  /* 0x0000001c131c7208 */ /* 0x000fe20002000000 */
[----:B------:R-:W-:-:S06]  /*0500*/  IMAD.WIDE.U32 R18, R11, 0x4, R14 ;  /* 0x000000040b127825 */ /* 0x000fcc00078e000e */
[----:B------:R-:W5:Y:S04]  /*0510*/  LDG.E R18, desc[UR4][R18.64] ;  /* 0x0000000412127981 */ /* 0x000f68000c1e1900 */
[----:B------:R4:W4:Y:S01]  /*0520*/  LDG.E R19, desc[UR4][R16.64+0x1c] ;  /* 0x00001c0410137981 */ /* 0x000922000c1e1900 */
[----:B--2---:R-:W-:-:S03]  /*0530*/  FMUL R25, R22, R24 ;  /* 0x0000001816197220 */ /* 0x004fc60000400000 */
[----:B------:R-:W5:Y:S02]  /*0540*/  LDG.E R22, desc[UR4][R16.64+0x14] ;  /* 0x0000140410167981 */ /* 0x000f64000c1e1900 */
[----:B------:R-:W-:-:S04]  /*0550*/  FSETP.GT.AND P5, PT, R25, R28, PT ;  /* 0x0000001c1900720b */ /* 0x000fc80003fa4000 */
[----:B------:R-:W-:Y:S01]  /*0560*/  FSEL R28, R25, R28, P5 ;  /* 0x0000001c191c7208 */ /* 0x000fe20002800000 */
[----:B------:R-:W-:-:S04]  /*0570*/  IMAD.WIDE.U32 R24, R8, 0x4, R14 ;  /* 0x0000000408187825 */ /* 0x000fc800078e000e */
[----:B---3--:R-:W-:Y:S01]  /*0580*/  FMUL R26, R26, R20 ;  /* 0x000000141a1a7220 */ /* 0x008fe20000400000 */
[----:B------:R-:W-:Y:S01]  /*0590*/  IMAD.WIDE.U32 R20, R23, 0x4, R14 ;  /* 0x0000000417147825 */ /* 0x000fe200078e000e */
[----:B------:R-:W4:Y:S05]  /*05a0*/  LDG.E R25, desc[UR4][R24.64] ;  /* 0x0000000418197981 */ /* 0x000f2a000c1e1900 */
[----:B------:R-:W2:Y:S01]  /*05b0*/  LDG.E R20, desc[UR4][R20.64] ;  /* 0x0000000414147981 */ /* 0x000ea2000c1e1900 */
[----:B------:R-:W-:-:S04]  /*05c0*/  FSETP.GT.AND P1, PT, R26, R28, PT ;  /* 0x0000001c1a00720b */ /* 0x000fc80003f24000 */
[----:B------:R-:W-:Y:S02]  /*05d0*/  FSEL R26, R26, R28, P1 ;  /* 0x0000001c1a1a7208 */ /* 0x000fe40000800000 */
[C---:B------:R-:W-:Y:S01]  /*05e0*/  SEL R10, R6.reuse, R10, P2 ;  /* 0x0000000a060a7207 */ /* 0x040fe20001000000 */
[C---:B------:R-:W-:Y:S01]  /*05f0*/  @P3 VIADD R10, R6.reuse, 0x1 ;  /* 0x00000001060a3836 */ /* 0x040fe20000000000 */
[C---:B------:R-:W-:Y:S01]  /*0600*/  @P4 IADD3 R10, PT, PT, R6.reuse, 0x2, RZ ;  /* 0x00000002060a4810 */ /* 0x040fe20007ffe0ff */
[----:B------:R-:W-:-:S04]  /*0610*/  @P5 VIADD R10, R6, 0x3 ;  /* 0x00000003060a5836 */ /* 0x000fc80000000000 */
[----:B------:R-:W-:Y:S01]  /*0620*/  @P1 VIADD R10, R6, 0x4 ;  /* 0x00000004060a1836 */ /* 0x000fe20000000000 */
[C---:B------:R-:W-:Y:S01]  /*0630*/  LEA R7, R2.reuse, R7, 0x3 ;  /* 0x0000000702077211 */ /* 0x040fe200078e18ff */
[C---:B------:R-:W-:Y:S01]  /*0640*/  IMAD R5, R2.reuse, 0x8, R5 ;  /* 0x0000000802057824 */ /* 0x040fe200078e0205 */
[C---:B------:R-:W-:Y:S01]  /*0650*/  LEA R13, R2.reuse, R13, 0x3 ;  /* 0x0000000d020d7211 */ /* 0x040fe200078e18ff */
[C---:B------:R-:W-:Y:S01]  /*0660*/  IMAD R29, R2.reuse, 0x8, R29 ;  /* 0x00000008021d7824 */ /* 0x040fe200078e021d */
[----:B------:R-:W-:Y:S01]  /*0670*/  IADD3 R27, PT, PT, R27, 0x8, RZ ;  /* 0x000000081b1b7810 */ /* 0x000fe20007ffe0ff */
[C---:B------:R-:W-:Y:S02]  /*0680*/  IMAD R9, R2.reuse, 0x8, R9 ;  /* 0x0000000802097824 */ /* 0x040fe400078e0209 */
[C---:B------:R-:W-:Y:S02]  /*0690*/  IMAD R11, R2.reuse, 0x8, R11 ;  /* 0x00000008020b7824 */ /* 0x040fe400078e020b */
[----:B------:R-:W-:-:S02]  /*06a0*/  IMAD R8, R2, 0x8, R8 ;  /* 0x0000000802087824 */ /* 0x000fc400078e0208 */
[----:B------:R-:W-:Y:S02]  /*06b0*/  IMAD R23, R2, 0x8, R23 ;  /* 0x0000000802177824 */ /* 0x000fe400078e0217 */
[----:B-----5:R-:W-:-:S05]  /*06c0*/  FMUL R18, R22, R18 ;  /* 0x0000001216127220 */ /* 0x020fca0000400000 */
[----:B------:R-:W-:-:S04]  /*06d0*/  FSETP.GT.AND P0, PT, R18, R26, PT ;  /* 0x0000001a1200720b */ /* 0x000fc80003f04000 */
[----:B------:R-:W-:Y:S01]  /*06e0*/  FSEL R18, R18, R26, P0 ;  /* 0x0000001a12127208 */ /* 0x000fe20000000000 */
[----:B----4-:R-:W-:-:S05]  /*06f0*/  FMUL R17, R12, R25 ;  /* 0x000000190c117220 */ /* 0x010fca0000400000 */
[----:B------:R-:W-:Y:S01]  /*0700*/  FSETP.GT.AND P2, PT, R17, R18, PT ;  /* 0x000000121100720b */ /* 0x000fe20003f44000 */
[----:B--2---:R-:W-:-:S03]  /*0710*/  FMUL R19, R19, R20 ;  /* 0x0000001413137220 */ /* 0x004fc60000400000 */
[----:B------:R-:W-:-:S04]  /*0720*/  FSEL R12, R17, R18, P2 ;  /* 0x00000012110c7208 */ /* 0x000fc80001000000 */
[----:B------:R-:W-:Y:S02]  /*0730*/  FSETP.GT.AND P3, PT, R19, R12, PT ;  /* 0x0000000c1300720b */ /* 0x000fe40003f64000 */
[----:B------:R-:W-:-:S03]  /*0740*/  @P0 IADD3 R10, PT, PT, R6, 0x5, RZ ;  /* 0x00000005060a0810 */ /* 0x000fc60007ffe0ff */
[----:B------:R-:W-:Y:S01]  /*0750*/  @P2 VIADD R10, R6, 0x6 ;  /* 0x00000006060a2836 */ /* 0x000fe20000000000 */
[----:B------:R-:W-:-:S07]  /*0760*/  LOP3.LUT R17, R2, 0x7ffffff8, RZ, 0xc0, !PT ;  /* 0x7ffffff802117812 */ /* 0x000fce00078ec0ff */
[C---:B------:R-:W-:Y:S01]  /*0770*/  @P3 IADD3 R10, PT, PT, R6.reuse, 0x7, RZ ;  /* 0x00000007060a3810 */ /* 0x040fe20007ffe0ff */
[----:B------:R-:W-:-:S05]  /*0780*/  VIADD R6, R6, 0x8 ;  /* 0x0000000806067836 */ /* 0x000fca0000000000 */
[----:B------:R-:W-:Y:S02]  /*0790*/  ISETP.NE.AND P0, PT, R6, R17, PT ;  /* 0x000000110600720c */ /* 0x000fe40003f05270 */
[----:B------:R-:W-:-:S11]  /*07a0*/  FSEL R12, R19, R12, P3 ;  /* 0x0000000c130c7208 */ /* 0x000fd60001800000 */
[----:B------:R-:W-:Y:S05]  /*07b0*/  @P0 BRA `(.L_x_4) ;  /* 0xfffffff800e40947 */ /* 0x000fea000383ffff */
[----:B------:R-:W-:-:S07]  /*07c0*/  IMAD.MOV.U32 R5, RZ, RZ, R17 ;  /* 0x000000ffff057224 */ /* 0x000fce00078e0011 */
.L_x_3:
[----:B------:R-:W-:-:S13]  /*07d0*/  LOP3.LUT P0, R6, R2, 0x7, RZ, 0xc0, !PT ;  /* 0x0000000702067812 */ /* 0x000fda000780c0ff */
[----:B------:R-:W-:Y:S05]  /*07e0*/  @!P0 BRA `(.L_x_2) ;  /* 0x0000000400408947 */ /* 0x000fea0003800000 */
[----:B------:R-:W-:Y:S02]  /*07f0*/  ISETP.GE.U32.AND P0, PT, R6, 0x4, PT ;  /* 0x000000040600780c */ /* 0x000fe40003f06070 */
[----:B------:R-:W-:-:S04]  /*0800*/  LOP3.LUT R20, R2, 0x3, RZ, 0xc0, !PT ;  /* 0x0000000302147812 */ /* 0x000fc800078ec0ff */
[----:B------:R-:W-:-:S07]  /*0810*/  ISETP.NE.AND P4, PT, R20, RZ, PT ;  /* 0x000000ff1400720c */ /* 0x000fce0003f85270 */
[----:B------:R-:W-:Y:S06]  /*0820*/  @!P0 BRA `(.L_x_5) ;  /* 0x0000000000948947 */ /* 0x000fec0003800000 */
[----:B------:R-:W0:Y:S01]  /*0830*/  LDC.64 R6, c[0x0][0x398] ;  /* 0x0000e600ff067b82 */ /* 0x000e220000000a00 */
[----:B------:R-:W-:Y:S02]  /*0840*/  IMAD R13, R5, R2, R3 ;  /* 0x00000002050d7224 */ /* 0x000fe400078e0203 */
[----:B------:R-:W-:-:S05]  /*0850*/  IMAD.IADD R11, R4, 0x1, R5 ;  /* 0x00000001040b7824 */ /* 0x000fca00078e0205 */
[----:B------:R-:W1:Y:S01]  /*0860*/  LDC.64 R8, c[0x0][0x3b0] ;  /* 0x0000ec00ff087b82 */ /* 0x000e620000000a00 */
[C---:B0-----:R-:W-:Y:S01]  /*0870*/  IMAD.WIDE.U32 R14, R13.reuse, 0x4, R6 ;  /* 0x000000040d0e7825 */ /* 0x041fe200078e0006 */
[----:B------:R-:W-:-:S05]  /*0880*/  IADD3 R13, PT, PT, R13, R2, RZ ;  /* 0x000000020d0d7210 */ /* 0x000fca0007ffe0ff */
[----:B------:R-:W2:Y:S01]  /*0890*/  LDG.E R14, desc[UR4][R14.64] ;  /* 0x000000040e0e7981 */ /* 0x000ea2000c1e1900 */
[----:B-1----:R-:W-:-:S05]  /*08a0*/  IMAD.WIDE R8, R11, 0x4, R8 ;  /* 0x000000040b087825 */ /* 0x002fca00078e0208 */
[----:B------:R-:W2:Y:S01]  /*08b0*/  LDG.E R11, desc[UR4][R8.64] ;  /* 0x00000004080b7981 */ /* 0x000ea2000c1e1900 */
[----:B------:R-:W-:-:S03]  /*08c0*/  IMAD.WIDE.U32 R18, R13, 0x4, R6 ;  /* 0x000000040d127825 */ /* 0x000fc600078e0006 */
[----:B------:R-:W3:Y:S01]  /*08d0*/  LDG.E R15, desc[UR4][R8.64+0xc] ;  /* 0x00000c04080f7981 */ /* 0x000ee2000c1e1900 */
[----:B------:R-:W-:-:S03]  /*08e0*/  IMAD.IADD R21, R13, 0x1, R2 ;  /* 0x000000010d157824 */ /* 0x000fc600078e0202 */
[----:B------:R-:W4:Y:S01]  /*08f0*/  LDG.E R18, desc[UR4][R18.64] ;  /* 0x0000000412127981 */ /* 0x000f22000c1e1900 */
[----:B------:R-:W-:-:S03]  /*0900*/  IMAD.WIDE.U32 R16, R21, 0x4, R6 ;  /* 0x0000000415107825 */ /* 0x000fc600078e0006 */
[----:B------:R-:W4:Y:S01]  /*0910*/  LDG.E R13, desc[UR4][R8.64+0x4] ;  /* 0x00000404080d7981 */ /* 0x000f22000c1e1900 */
[----:B------:R-:W-:-:S03]  /*0920*/  IMAD.IADD R23, R21, 0x1, R2 ;  /* 0x0000000115177824 */ /* 0x000fc600078e0202 */
[----:B------:R-:W5:Y:S01]  /*0930*/  LDG.E R16, desc[UR4][R16.64] ;  /* 0x0000000410107981 */ /* 0x000f62000c1e1900 */
[----:B------:R-:W-:-:S03]  /*0940*/  IMAD.WIDE.U32 R6, R23, 0x4, R6 ;  /* 0x0000000417067825 */ /* 0x000fc600078e0006 */
[----:B------:R-:W5:Y:S04]  /*0950*/  LDG.E R21, desc[UR4][R8.64+0x8] ;  /* 0x0000080408157981 */ /* 0x000f68000c1e1900 */
[----:B------:R-:W3:Y:S01]  /*0960*/  LDG.E R6, desc[UR4][R6.64] ;  /* 0x0000000406067981 */ /* 0x000ee2000c1e1900 */
[----:B--2---:R-:W-:-:S05]  /*0970*/  FMUL R11, R11, R14 ;  /* 0x0000000e0b0b7220 */ /* 0x004fca0000400000 */
[----:B------:R-:W-:-:S04]  /*0980*/  FSETP.GT.AND P0, PT, R11, R12, PT ;  /* 0x0000000c0b00720b */ /* 0x000fc80003f04000 */
[----:B------:R-:W-:Y:S01]  /*0990*/  FSEL R11, R11, R12, P0 ;  /* 0x0000000c0b0b7208 */ /* 0x000fe20000000000 */
[----:B----4-:R-:W-:-:S05]  /*09a0*/  FMUL R18, R13, R18 ;  /* 0x000000120d127220 */ /* 0x010fca0000400000 */
[----:B------:R-:W-:Y:S01]  /*09b0*/  FSETP.GT.AND P1, PT, R18, R11, PT ;  /* 0x0000000b1200720b */ /* 0x000fe20003f24000 */
[----:B-----5:R-:W-:-:S03]  /*09c0*/  FMUL R12, R21, R16 ;  /* 0x00000010150c7220 */ /* 0x020fc60000400000 */
[----:B------:R-:W-:-:S04]  /*09d0*/  FSEL R11, R18, R11, P1 ;  /* 0x0000000b120b7208 */ /* 0x000fc80000800000 */
[----:B------:R-:W-:Y:S01]  /*09e0*/  FSETP.GT.AND P2, PT, R12, R11, PT ;  /* 0x0000000b0c00720b */ /* 0x000fe20003f44000 */
[----:B---3--:R-:W-:-:S03]  /*09f0*/  FMUL R15, R15, R6 ;  /* 0x000000060f0f7220 */ /* 0x008fc60000400000 */
[----:B------:R-:W-:-:S04]  /*0a00*/  FSEL R12, R12, R11, P2 ;  /* 0x0000000b0c0c7208 */ /* 0x000fc80001000000 */
[----:B------:R-:W-:Y:S02]  /*0a10*/  FSETP.GT.AND P3, PT, R15, R12, PT ;  /* 0x0000000c0f00720b */ /* 0x000fe40003f64000 */
[C---:B------:R-:W-:Y:S02]  /*0a20*/  SEL R10, R5.reuse, R10, P0 ;  /* 0x0000000a050a7207 */ /* 0x040fe40000000000 */
[C---:B------:R-:W-:Y:S01]  /*0a30*/  @P1 IADD3 R10, PT, PT, R5.reuse, 0x1, RZ ;  /* 0x00000001050a1810 */ /* 0x040fe20007ffe0ff */
[----:B------:R-:W-:Y:S01]  /*0a40*/  @P2 VIADD R10, R5, 0x2 ;  /* 0x00000002050a2836 */ /* 0x000fe20000000000 */
[----:B------:R-:W-:-:S07]  /*0a50*/  FSEL R12, R15, R12, P3 ;  /* 0x0000000c0f0c7208 */ /* 0x000fce0001800000 */
[C---:B------:R-:W-:Y:S01]  /*0a60*/  @P3 VIADD R10, R5.reuse, 0x3 ;  /* 0x00000003050a3836 */ /* 0x040fe20000000000 */
[----:B------:R-:W-:-:S07]  /*0a70*/  IADD3 R5, PT, PT, R5, 0x4, RZ ;  /* 0x0000000405057810 */ /* 0x000fce0007ffe0ff */
.L_x_5:
[----:B------:R-:W-:Y:S05]  /*0a80*/  @!P4 BRA `(.L_x_2) ;  /* 0x000000000098c947 */ /* 0x000fea0003800000 */
[----:B------:R-:W-:Y:S02]  /*0a90*/  ISETP.NE.AND P0, PT, R20, 0x1, PT ;  /* 0x000000011400780c */ /* 0x000fe40003f05270 */
[----:B------:R-:W-:-:S04]  /*0aa0*/  LOP3.LUT R6, R2, 0x1, RZ, 0xc0, !PT ;  /* 0x0000000102067812 */ /* 0x000fc800078ec0ff */
[----:B------:R-:W-:-:S07]  /*0ab0*/  ISETP.NE.U32.AND P1, PT, R6, 0x1, PT ;  /* 0x000000010600780c */ /* 0x000fce0003f25070 */
[----:B------:R-:W-:Y:S06]  /*0ac0*/  @!P0 BRA `(.L_x_6) ;  /* 0x0000000000548947 */ /* 0x000fec0003800000 */
[----:B------:R-:W0:Y:S01]  /*0ad0*/  LDC.64 R6, c[0x0][0x398] ;  /* 0x0000e600ff067b82 */ /* 0x000e220000000a00 */
[----:B------:R-:W-:Y:S02]  /*0ae0*/  IMAD R13, R5, R2, R3 ;  /* 0x00000002050d7224 */ /* 0x000fe400078e0203 */
[----:B------:R-:W-:-:S05]  /*0af0*/  IMAD.IADD R11, R4, 0x1, R5 ;  /* 0x00000001040b7824 */ /* 0x000fca00078e0205 */
[----:B------:R-:W1:Y:S01]  /*0b00*/  LDC.64 R8, c[0x0][0x3b0] ;  /* 0x0000ec00ff087b82 */ /* 0x000e620000000a00 */
[----:B0-----:R-:W-:-:S04]  /*0b10*/  IMAD.WIDE.U32 R14, R13, 0x4, R6 ;  /* 0x000000040d0e7825 */ /* 0x001fc800078e0006 */
[----:B------:R-:W-:Y:S02]  /*0b20*/  IMAD.IADD R13, R13, 0x1, R2 ;  /* 0x000000010d0d7824 */ /* 0x000fe400078e0202 */
[----:B------:R-:W2:Y:S01]  /*0b30*/  LDG.E R14, desc[UR4][R14.64] ;  /* 0x000000040e0e7981 */ /* 0x000ea2000c1e1900 */
[----:B-1----:R-:W-:-:S05]  /*0b40*/  IMAD.WIDE R8, R11, 0x4, R8 ;  /* 0x000000040b087825 */ /* 0x002fca00078e0208 */
[----:B------:R-:W2:Y:S01]  /*0b50*/  LDG.E R11, desc[UR4][R8.64] ;  /* 0x00000004080b7981 */ /* 0x000ea2000c1e1900 */
[----:B------:R-:W-:-:S03]  /*0b60*/  IMAD.WIDE.U32 R6, R13, 0x4, R6 ;  /* 0x000000040d067825 */ /* 0x000fc600078e0006 */
[----:B------:R-:W3:Y:S04]  /*0b70*/  LDG.E R13, desc[UR4][R8.64+0x4] ;  /* 0x00000404080d7981 */ /* 0x000ee8000c1e1900 */
[----:B------:R-:W3:Y:S01]  /*0b80*/  LDG.E R6, desc[UR4][R6.64] ;  /* 0x0000000406067981 */ /* 0x000ee2000c1e1900 */
[----:B--2---:R-:W-:-:S05]  /*0b90*/  FMUL R11, R11, R14 ;  /* 0x0000000e0b0b7220 */ /* 0x004fca0000400000 */
[----:B------:R-:W-:Y:S01]  /*0ba0*/  FSETP.GT.AND P0, PT, R11, R12, PT ;  /* 0x0000000c0b00720b */ /* 0x000fe20003f04000 */
[----:B---3--:R-:W-:-:S03]  /*0bb0*/  FMUL R13, R13, R6 ;  /* 0x000000060d0d7220 */ /* 0x008fc60000400000 */
[----:B------:R-:W-:-:S04]  /*0bc0*/  FSEL R12, R11, R12, P0 ;  /* 0x0000000c0b0c7208 */ /* 0x000fc80000000000 */
[----:B------:R-:W-:Y:S02]  /*0bd0*/  FSETP.GT.AND P2, PT, R13, R12, PT ;  /* 0x0000000c0d00720b */ /* 0x000fe40003f44000 */
[----:B------:R-:W-:Y:S02]  /*0be0*/  SEL R10, R5, R10, P0 ;  /* 0x0000000a050a7207 */ /* 0x000fe40000000000 */
[----:B------:R-:W-:-:S09]  /*0bf0*/  FSEL R12, R13, R12, P2 ;  /* 0x0000000c0d0c7208 */ /* 0x000fd20001000000 */
[C---:B------:R-:W-:Y:S01]  /*0c00*/  @P2 IADD3 R10, PT, PT, R5.reuse, 0x1, RZ ;  /* 0x00000001050a2810 */ /* 0x040fe20007ffe0ff */
[----:B------:R-:W-:-:S07]  /*0c10*/  VIADD R5, R5, 0x2 ;  /* 0x0000000205057836 */ /* 0x000fce0000000000 */
.L_x_6:
[----:B------:R-:W-:Y:S05]  /*0c20*/  @P1 BRA `(.L_x_2) ;  /* 0x0000000000301947 */ /* 0x000fea0003800000 */
[----:B------:R-:W0:Y:S01]  /*0c30*/  LDC.64 R6, c[0x0][0x3b0] ;  /* 0x0000ec00ff067b82 */ /* 0x000e220000000a00 */
[----:B------:R-:W-:Y:S02]  /*0c40*/  IMAD.IADD R11, R4, 0x1, R5 ;  /* 0x00000001040b7824 */ /* 0x000fe400078e0205 */
[----:B------:R-:W-:-:S05]  /*0c50*/  IMAD R13, R5, R2, R3 ;  /* 0x00000002050d7224 */ /* 0x000fca00078e0203 */
[----:B------:R-:W1:Y:S01]  /*0c60*/  LDC.64 R8, c[0x0][0x398] ;  /* 0x0000e600ff087b82 */ /* 0x000e620000000a00 */
[----:B0-----:R-:W-:-:S06]  /*0c70*/  IMAD.WIDE R6, R11, 0x4, R6 ;  /* 0x000000040b067825 */ /* 0x001fcc00078e0206 */
[----:B------:R-:W2:Y:S01]  /*0c80*/  LDG.E R6, desc[UR4][R6.64] ;  /* 0x0000000406067981 */ /* 0x000ea2000c1e1900 */
[----:B-1----:R-:W-:-:S06]  /*0c90*/  IMAD.WIDE.U32 R8, R13, 0x4, R8 ;  /* 0x000000040d087825 */ /* 0x002fcc00078e0008 */
[----:B------:R-:W2:Y:S02]  /*0ca0*/  LDG.E R9, desc[UR4][R8.64] ;  /* 0x0000000408097981 */ /* 0x000ea4000c1e1900 */
[----:B--2---:R-:W-:-:S05]  /*0cb0*/  FMUL R11, R6, R9 ;  /* 0x00000009060b7220 */ /* 0x004fca0000400000 */
[----:B------:R-:W-:-:S04]  /*0cc0*/  FSETP.GT.AND P0, PT, R11, R12, PT ;  /* 0x0000000c0b00720b */ /* 0x000fc80003f04000 */
[----:B------:R-:W-:Y:S02]  /*0cd0*/  FSEL R12, R11, R12, P0 ;  /* 0x0000000c0b0c7208 */ /* 0x000fe40000000000 */
[----:B------:R-:W-:-:S07]  /*0ce0*/  SEL R10, R5, R10, P0 ;  /* 0x0000000a050a7207 */ /* 0x000fce0000000000 */
.L_x_2:
[----:B------:R-:W0:Y:S08]  /*0cf0*/  LDC.64 R8, c[0x0][0x380] ;  /* 0x0000e000ff087b82 */ /* 0x000e300000000a00 */
[----:B------:R-:W1:Y:S08]  /*0d00*/  LDC R28, c[0x0][0x3c0] ;  /* 0x0000f000ff1c7b82 */ /* 0x000e700000000800 */
[----:B------:R-:W2:Y:S01]  /*0d10*/  LDC.64 R14, c[0x0][0x3a0] ;  /* 0x0000e800ff0e7b82 */ /* 0x000ea20000000a00 */
[----:B0-----:R-:W-:-:S07]  /*0d20*/  IMAD.WIDE.U32 R8, R0, 0x4, R8 ;  /* 0x0000000400087825 */ /* 0x001fce00078e0008 */
[----:B------:R-:W0:Y:S01]  /*0d30*/  LDC.64 R6, c[0x0][0x3b0] ;  /* 0x0000ec00ff067b82 */ /* 0x000e220000000a00 */
[----:B------:R-:W1:Y:S02]  /*0d40*/  LDG.E R8, desc[UR4][R8.64] ;  /* 0x0000000408087981 */ /* 0x000e64000c1e1900 */
[----:B-1----:R-:W-:-:S04]  /*0d50*/  IMAD R5, R3, R28, R8 ;  /* 0x0000001c03057224 */ /* 0x002fc800078e0208 */
[----:B--2---:R-:W-:Y:S02]  /*0d60*/  IMAD.WIDE R14, R5, 0x4, R14 ;  /* 0x00000004050e7825 */ /* 0x004fe400078e020e */
[----:B------:R-:W1:Y:S04]  /*0d70*/  LDC.64 R4, c[0x0][0x3b8] ;  /* 0x0000ee00ff047b82 */ /* 0x000e680000000a00 */
[----:B------:R-:W2:Y:S01]  /*0d80*/  LDG.E R15, desc[UR4][R14.64] ;  /* 0x000000040e0f7981 */ /* 0x000ea2000c1e1900 */
[----:B------:R-:W-:-:S04]  /*0d90*/  IMAD R13, R0, R2, R3 ;  /* 0x00000002000d7224 */ /* 0x000fc800078e0203 */
[----:B0-----:R-:W-:-:S04]  /*0da0*/  IMAD.WIDE R16, R13, 0x4, R6 ;  /* 0x000000040d107825 */ /* 0x001fc800078e0206 */
[----:B-1----:R-:W-:-:S04]  /*0db0*/  IMAD.WIDE R8, R13, 0x4, R4 ;  /* 0x000000040d087825 */ /* 0x002fc800078e0204 */
[----:B--2---:R-:W-:-:S05]  /*0dc0*/  FMUL R11, R15, R12 ;  /* 0x0000000c0f0b7220 */ /* 0x004fca0000400000 */
[----:B------:R0:W-:Y:S04]  /*0dd0*/  STG.E desc[UR4][R16.64], R11 ;  /* 0x0000000b10007986 */ /* 0x0001e8000c101904 */
[----:B------:R0:W-:Y:S02]  /*0de0*/  STG.E desc[UR4][R8.64], R10 ;  /* 0x0000000a08007986 */ /* 0x0001e4000c101904 */
.L_x_1:
[----:B0-----:R-:W-:-:S04]  /*0df0*/  IADD3 R9, PT, PT, R28, -0x1, RZ ;  /* 0xffffffff1c097810 */ /* 0x001fc80007ffe0ff */
[----:B------:R-:W-:-:S04]  /*0e00*/  ISETP.NE.AND P0, PT, R0, R9, PT ;  /* 0x000000090000720c */ /* 0x000fc80003f05270 */
[----:B------:R-:W-:-:S13]  /*0e10*/  ISETP.NE.OR P0, PT, R3, RZ, P0 ;  /* 0x000000ff0300720c */ /* 0x000fda0000705670 */
[----:B------:R-:W-:Y:S05]  /*0e20*/  @P0 EXIT ;  /* 0x000000000000094d */ /* 0x000fea0003800000 */
[----:B------:R-:W0:Y:S01]  /*0e30*/  LDC R3, c[0x0][0x3c4] ;  /* 0x0000f100ff037b82 */ /* 0x000e220000000800 */
[----:B-1----:R-:W-:Y:S01]  /*0e40*/  IMAD.MOV.U32 R13, RZ, RZ, -0x1 ;  /* 0xffffffffff0d7424 */ /* 0x002fe200078e00ff */
[----:B0-----:R-:W-:-:S13]  /*0e50*/  ISETP.GE.AND P0, PT, R3, 0x1, PT ;  /* 0x000000010300780c */ /* 0x001fda0003f06270 */
[----:B------:R-:W-:Y:S05]  /*0e60*/  @!P0 BRA `(.L_x_7) ;  /* 0x0000000800b48947 */ /* 0x000fea0003800000 */
[C---:B------:R-:W-:Y:S01]  /*0e70*/  VIADD R2, R3.reuse, 0xffffffff ;  /* 0xffffffff03027836 */ /* 0x040fe20000000000 */
[----:B------:R-:W-:Y:S01]  /*0e80*/  LOP3.LUT R24, R3, 0xf, RZ, 0xc0, !PT ;  /* 0x0000000f03187812 */ /* 0x000fe200078ec0ff */
[----:B------:R-:W-:Y:S02]  /*0e90*/  HFMA2 R19, -RZ, RZ, -1.875, 0 ;  /* 0xbf800000ff137431 */ /* 0x000fe400000001ff */
[----:B------:R-:W-:Y:S01]  /*0ea0*/  IMAD R10, R0, R3, RZ ;  /* 0x00000003000a7224 */ /* 0x000fe200078e02ff */
[----:B------:R-:W-:Y:S01]  /*0eb0*/  ISETP.GE.U32.AND P1, PT, R2, 0xf, PT ;  /* 0x0000000f0200780c */ /* 0x000fe20003f26070 */
[----:B------:R-:W-:Y:S01]  /*0ec0*/  IMAD.MOV.U32 R13, RZ, RZ, -0x1 ;  /* 0xffffffffff0d7424 */ /* 0x000fe200078e00ff */
[----:B------:R-:W-:Y:S01]  /*0ed0*/  ISETP.NE.AND P0, PT, R24, RZ, PT ;  /* 0x000000ff1800720c */ /* 0x000fe20003f05270 */
[----:B------:R-:W-:-:S10]  /*0ee0*/  IMAD.MOV.U32 R15, RZ, RZ, RZ ;  /* 0x000000ffff0f7224 */ /* 0x000fd400078e00ff */
[----:B------:R-:W-:Y:S05]  /*0ef0*/  @!P1 BRA `(.L_x_8) ;  /* 0x0000000400289947 */ /* 0x000fea0003800000 */
[----:B------:R-:W-:Y:S01]  /*0f00*/  LOP3.LUT R15, R3, 0x7ffffff0, RZ, 0xc0, !PT ;  /* 0x7ffffff0030f7812 */ /* 0x000fe200078ec0ff */
[----:B------:R-:W-:Y:S01]  /*0f10*/  IMAD.MOV.U32 R13, RZ, RZ, -0x1 ;  /* 0xffffffffff0d7424 */ /* 0x000fe200078e00ff */
[----:B------:R-:W-:Y:S01]  /*0f20*/  MOV R19, 0xbf800000 ;  /* 0xbf80000000137802 */ /* 0x000fe20000000f00 */
[----:B------:R-:W-:Y:S01]  /*0f30*/  IMAD.MOV.U32 R2, RZ, RZ, RZ ;  /* 0x000000ffff027224 */ /* 0x000fe200078e00ff */
[----:B------:R-:W-:-:S07]  /*0f40*/  MOV R11, R10 ;  /* 0x0000000a000b7202 */ /* 0x000fce0000000f00 */
.L_x_9:
[----:B------:R-:W-:-:S05]  /*0f50*/  IMAD.WIDE.U32 R8, R11, 0x4, R6 ;  /* 0x000000040b087825 */ /* 0x000fca00078e0006 */
[----:B------:R-:W2:Y:S04]  /*0f60*/  LDG.E R20, desc[UR4][R8.64] ;  /* 0x0000000408147981 */ /* 0x000ea8000c1e1900 */
[----:B------:R-:W3:Y:S04]  /*0f70*/  LDG.E R25, desc[UR4][R8.64+0x4] ;  /* 0x0000040408197981 */ /* 0x000ee8000c1e1900 */
[----:B------:R-:W4:Y:S04]  /*0f80*/  LDG.E R23, desc[UR4][R8.64+0x8] ;  /* 0x0000080408177981 */ /* 0x000f28000c1e1900 */
[----:B------:R-:W5:Y:S04]  /*0f90*/  LDG.E R22, desc[UR4][R8.64+0xc] ;  /* 0x00000c0408167981 */ /* 0x000f68000c1e1900 */
[----:B------:R-:W5:Y:S04]  /*0fa0*/  LDG.E R21, desc[UR4][R8.64+0x10] ;  /* 0x0000100408157981 */ /* 0x000f68000c1e1900 */
[----:B------:R-:W5:Y:S04]  /*0fb0*/  LDG.E R18, desc[UR4][R8.64+0x14] ;  /* 0x0000140408127981 */ /* 0x000f68000c1e1900 */
[----:B------:R-:W5:Y:S04]  /*0fc0*/  LDG.E R17, desc[UR4][R8.64+0x18] ;  /* 0x0000180408117981 */ /* 0x000f68000c1e1900 */
[----:B------:R-:W5:Y:S04]  /*0fd0*/  LDG.E R16, desc[UR4][R8.64+0x1c] ;  /* 0x00001c0408107981 */ /* 0x000f68000c1e1900 */
[----:B------:R-:W5:Y:S04]  /*0fe0*/  LDG.E R14, desc[UR4][R8.64+0x20] ;  /* 0x00002004080e7981 */ /* 0x000f68000c1e1900 */
[----:B------:R-:W5:Y:S01]  /*0ff0*/  LDG.E R12, desc[UR4][R8.64+0x24] ;  /* 0x00002404080c7981 */ /* 0x000f62000c1e1900 */
[----:B--2---:R-:W-:-:S04]  /*1000*/  FSETP.GT.AND P3, PT, R20, R19, PT ;  /* 0x000000131400720b */ /* 0x004fc80003f64000 */
[----:B------:R-:W-:Y:S02]  /*1010*/  FSEL R20, R20, R19, P3 ;  /* 0x0000001314147208 */ /* 0x000fe40001800000 */
[----:B------:R-:W2:Y:S02]  /*1020*/  LDG.E R19, desc[UR4][R8.64+0x28] ;  /* 0x0000280408137981 */ /* 0x000ea4000c1e1900 */
[----:B---3--:R-:W-:-:S04]  /*1030*/  FSETP.GT.AND P1, PT, R25, R20, PT ;  /* 0x000000141900720b */ /* 0x008fc80003f24000 */
[----:B------:R-:W-:Y:S02]  /*1040*/  FSEL R26, R25, R20, P1 ;  /* 0x00000014191a7208 */ /* 0x000fe40000800000 */
[----:B------:R-:W3:Y:S02]  /*1050*/  LDG.E R20, desc[UR4][R8.64+0x2c] ;  /* 0x00002c0408147981 */ /* 0x000ee4000c1e1900 */
[----:B----4-:R-:W-:-:S04]  /*1060*/  FSETP.GT.AND P2, PT, R23, R26, PT ;  /* 0x0000001a1700720b */ /* 0x010fc80003f44000 */
[----:B------:R-:W-:Y:S02]  /*1070*/  FSEL R25, R23, R26, P2 ;  /* 0x0000001a17197208 */ /* 0x000fe40001000000 */
[----:B------:R-:W4:Y:S02]  /*1080*/  LDG.E R23, desc[UR4][R8.64+0x30] ;  /* 0x0000300408177981 */ /* 0x000f24000c1e1900 */
[----:B-----5:R-:W-:-:S04]  /*1090*/  FSETP.GT.AND P4, PT, R22, R25, PT ;  /* 0x000000191600720b */ /* 0x020fc80003f84000 */
[----:B------:R-:W-:Y:S02]  /*10a0*/  FSEL R26, R22, R25, P4 ;  /* 0x00000019161a7208 */ /* 0x000fe40002000000 */
[----:B------:R-:W5:Y:S02]  /*10b0*/  LDG.E R22, desc[UR4][R8.64+0x34] ;  /* 0x0000340408167981 */ /* 0x000f64000c1e1900 */
[CC--:B------:R-:W-:Y:S02]  /*10c0*/  FSETP.GT.AND P6, PT, R21.reuse, R26.reuse, PT ;  /* 0x0000001a1500720b */ /* 0x0c0fe40003fc4000 */
[----:B------:R-:W5:Y:S02]  /*10d0*/  LDG.E R25, desc[UR4][R8.64+0x3c] ;  /* 0x00003c0408197981 */ /* 0x000f64000c1e1900 */
[----:B------:R-:W-:Y:S02]  /*10e0*/  FSEL R27, R21, R26, P6 ;  /* 0x0000001a151b7208 */ /* 0x000fe40003000000 */
[----:B------:R-:W5:Y:S02]  /*10f0*/  LDG.E R21, desc[UR4][R8.64+0x38] ;  /* 0x0000380408157981 */ /* 0x000f64000c1e1900 */
[----:B------:R-:W-:-:S04]  /*1100*/  FSETP.GT.AND P5, PT, R18, R27, PT ;  /* 0x0000001b1200720b */ /* 0x000fc80003fa4000 */
[----:B------:R-:W-:Y:S02]  /*1110*/  FSEL R18, R18, R27, P5 ;  /* 0x0000001b12127208 */ /* 0x000fe40002800000 */
[C---:B------:R-:W-:Y:S02]  /*1120*/  SEL R13, R2.reuse, R13, P3 ;  /* 0x0000000d020d7207 */ /* 0x040fe40001800000 */
[----:B------:R-:W-:Y:S01]  /*1130*/  FSETP.GT.AND P3, PT, R17, R18, PT ;  /* 0x000000121100720b */ /* 0x000fe20003f64000 */
[----:B------:R-:W-:-:S03]  /*1140*/  @P1 VIADD R13, R2, 0x1 ;  /* 0x00000001020d1836 */ /* 0x000fc60000000000 */
[----:B------:R-:W-:-:S04]  /*1150*/  FSEL R17, R17, R18, P3 ;  /* 0x0000001211117208 */ /* 0x000fc80001800000 */
[----:B------:R-:W-:Y:S01]  /*1160*/  FSETP.GT.AND P1, PT, R16, R17, PT ;  /* 0x000000111000720b */ /* 0x000fe20003f24000 */
[----:B------:R-:W-:-:S03]  /*1170*/  @P2 VIADD R13, R2, 0x2 ;  /* 0x00000002020d2836 */ /* 0x000fc60000000000 */
[----:B------:R-:W-:-:S04]  /*1180*/  FSEL R17, R16, R17, P1 ;  /* 0x0000001110117208 */ /* 0x000fc80000800000 */
[----:B------:R-:W-:-:S04]  /*1190*/  FSETP.GT.AND P2, PT, R14, R17, PT ;  /* 0x000000110e00720b */ /* 0x000fc80003f44000 */
[----:B------:R-:W-:Y:S02]  /*11a0*/  FSEL R17, R14, R17, P2 ;  /* 0x000000110e117208 */ /* 0x000fe40001000000 */
[----:B------:R-:W-:Y:S02]  /*11b0*/  @P4 IADD3 R13, PT, PT, R2, 0x3, RZ ;  /* 0x00000003020d4810 */ /* 0x000fe40007ffe0ff */
[----:B------:R-:W-:Y:S01]  /*11c0*/  FSETP.GT.AND P4, PT, R12, R17, PT ;  /* 0x000000110c00720b */ /* 0x000fe20003f84000 */
[----:B------:R-:W-:-:S03]  /*11d0*/  @P6 VIADD R13, R2, 0x4 ;  /* 0x00000004020d6836 */ /* 0x000fc60000000000 */
[----:B------:R-:W-:Y:S01]  /*11e0*/  FSEL R12, R12, R17, P4 ;  /* 0x000000110c0c7208 */ /* 0x000fe20002000000 */
[C---:B------:R-:W-:Y:S01]  /*11f0*/  @P5 VIADD R13, R2.reuse, 0x5 ;  /* 0x00000005020d5836 */ /* 0x040fe20000000000 */
[C---:B------:R-:W-:Y:S01]  /*1200*/  @P3 IADD3 R13, PT, PT, R2.reuse, 0x6, RZ ;  /* 0x00000006020d3810 */ /* 0x040fe20007ffe0ff */
[C---:B------:R-:W-:Y:S02]  /*1210*/  @P1 VIADD R13, R2.reuse, 0x7 ;  /* 0x00000007020d1836 */ /* 0x040fe40000000000 */
[----:B------:R-:W-:-:S04]  /*1220*/  @P2 VIADD R13, R2, 0x8 ;  /* 0x00000008020d2836 */ /* 0x000fc80000000000 */
[----:B------:R-:W-:Y:S01]  /*1230*/  @P4 IADD3 R13, PT, PT, R2, 0x9, RZ ;  /* 0x00000009020d4810 */ /* 0x000fe20007ffe0ff */
[----:B------:R-:W-:Y:S01]  /*1240*/  VIADD R11, R11, 0x10 ;  /* 0x000000100b0b7836 */ /* 0x000fe20000000000 */
[----:B--2---:R-:W-:-:S04]  /*1250*/  FSETP.GT.AND P6, PT, R19, R12, PT ;  /* 0x0000000c1300720b */ /* 0x004fc80003fc4000 */
[----:B------:R-:W-:-:S04]  /*1260*/  FSEL R19, R19, R12, P6 ;  /* 0x0000000c13137208 */ /* 0x000fc80003000000 */
[----:B---3--:R-:W-:-:S04]  /*1270*/  FSETP.GT.AND P5, PT, R20, R19, PT ;  /* 0x000000131400720b */ /* 0x008fc80003fa4000 */
[----:B------:R-:W-:-:S04]  /*1280*/  FSEL R20, R20, R19, P5 ;  /* 0x0000001314147208 */ /* 0x000fc80002800000 */
[----:B----4-:R-:W-:-:S04]  /*1290*/  FSETP.GT.AND P3, PT, R23, R20, PT ;  /* 0x000000141700720b */ /* 0x010fc80003f64000 */
[----:B------:R-:W-:-:S04]  /*12a0*/  FSEL R23, R23, R20, P3 ;  /* 0x0000001417177208 */ /* 0x000fc80001800000 */
[----:B-----5:R-:W-:-:S04]  /*12b0*/  FSETP.GT.AND P1, PT, R22, R23, PT ;  /* 0x000000171600720b */ /* 0x020fc80003f24000 */
[----:B------:R-:W-:-:S04]  /*12c0*/  FSEL R22, R22, R23, P1 ;  /* 0x0000001716167208 */ /* 0x000fc80000800000 */
[----:B------:R-:W-:-:S04]  /*12d0*/  FSETP.GT.AND P2, PT, R21, R22, PT ;  /* 0x000000161500720b */ /* 0x000fc80003f44000 */
[----:B------:R-:W-:-:S04]  /*12e0*/  FSEL R22, R21, R22, P2 ;  /* 0x0000001615167208 */ /* 0x000fc80001000000 */
[----:B------:R-:W-:Y:S01]  /*12f0*/  FSETP.GT.AND P4, PT, R25, R22, PT ;  /* 0x000000161900720b */ /* 0x000fe20003f84000 */
[C---:B------:R-:W-:Y:S02]  /*1300*/  @P6 VIADD R13, R2.reuse, 0xa ;  /* 0x0000000a020d6836 */ /* 0x040fe40000000000 */
[C---:B------:R-:W-:Y:S01]  /*1310*/  @P5 VIADD R13, R2.reuse, 0xb ;  /* 0x0000000b020d5836 */ /* 0x040fe20000000000 */
[C---:B------:R-:W-:Y:S01]  /*1320*/  @P3 IADD3 R13, PT, PT, R2.reuse, 0xc, RZ ;  /* 0x0000000c020d3810 */ /* 0x040fe20007ffe0ff */
[C---:B------:R-:W-:Y:S02]  /*1330*/  @P1 VIADD R13, R2.reuse, 0xd ;  /* 0x0000000d020d1836 */ /* 0x040fe40000000000 */
[----:B------:R-:W-:-:S06]  /*1340*/  @P2 VIADD R13, R2, 0xe ;  /* 0x0000000e020d2836 */ /* 0x000fcc0000000000 */
[C---:B------:R-:W-:Y:S01]  /*1350*/  @P4 IADD3 R13, PT, PT, R2.reuse, 0xf, RZ ;  /* 0x0000000f020d4810 */ /* 0x040fe20007ffe0ff */
[----:B------:R-:W-:-:S05]  /*1360*/  VIADD R2, R2, 0x10 ;  /* 0x0000001002027836 */ /* 0x000fca0000000000 */
[----:B------:R-:W-:Y:S02]  /*1370*/  ISETP.NE.AND P1, PT, R2, R15, PT ;  /* 0x0000000f0200720c */ /* 0x000fe40003f25270 */
[----:B------:R-:W-:-:S11]  /*1380*/  FSEL R19, R25, R22, P4 ;  /* 0x0000001619137208 */ /* 0x000fd60002000000 */
[----:B------:R-:W-:Y:S05]  /*1390*/  @P1 BRA `(.L_x_9) ;  /* 0xfffffff800ec1947 */ /* 0x000fea000383ffff */
.L_x_8:
[----:B------:R-:W-:Y:S05]  /*13a0*/  @!P0 BRA `(.L_x_7) ;  /* 0x0000000400648947 */ /* 0x000fea0003800000 */
[----:B------:R-:W-:Y:S02]  /*13b0*/  ISETP.GE.U32.AND P1, PT, R24, 0x8, PT ;  /* 0x000000081800780c */ /* 0x000fe40003f26070 */
[----:B------:R-:W-:-:S04]  /*13c0*/  LOP3.LUT R12, R3, 0x7, RZ, 0xc0, !PT ;  /* 0x00000007030c7812 */ /* 0x000fc800078ec0ff */
[----:B------:R-:W-:-:S07]  /*13d0*/  ISETP.NE.AND P0, PT, R12, RZ, PT ;  /* 0x000000ff0c00720c */ /* 0x000fce0003f05270 */
[----:B------:R-:W-:Y:S06]  /*13e0*/  @!P1 BRA `(.L_x_10) ;  /* 0x0000000000a09947 */ /* 0x000fec0003800000 */
[----:B------:R-:W0:Y:S01]  /*13f0*/  LDC.64 R8, c[0x0][0x3b0] ;  /* 0x0000ec00ff087b82 */ /* 0x000e220000000a00 */
[CC--:B------:R-:W-:Y:S02]  /*1400*/  IADD3 R17, PT, PT, R10.reuse, R15.reuse, RZ ;  /* 0x0000000f0a117210 */ /* 0x0c0fe40007ffe0ff */
[----:B------:R-:W-:-:S03]  /*1410*/  IADD3 R2, P1, PT, R10, R15, RZ ;  /* 0x0000000f0a027210 */ /* 0x000fc60007f3e0ff */
[----:B------:R-:W-:-:S04]  /*1420*/  IMAD.WIDE.U32 R16, R17, 0x4, R6 ;  /* 0x0000000411107825 */ /* 0x000fc800078e0006 */
[----:B------:R-:W-:Y:S02]  /*1430*/  IMAD.X R11, RZ, RZ, RZ, P1 ;  /* 0x000000ffff0b7224 */ /* 0x000fe400008e06ff */
[----:B------:R-:W2:Y:S01]  /*1440*/  LDG.E R16, desc[UR4][R16.64] ;  /* 0x0000000410107981 */ /* 0x000ea2000c1e1900 */
[----:B0-----:R-:W-:-:S04]  /*1450*/  LEA R8, P1, R2, R8, 0x2 ;  /* 0x0000000802087211 */ /* 0x001fc800078210ff */
[----:B------:R-:W-:-:S05]  /*1460*/  LEA.HI.X R9, R2, R9, R11, 0x2, P1 ;  /* 0x0000000902097211 */ /* 0x000fca00008f140b */
[----:B------:R-:W3:Y:S04]  /*1470*/  LDG.E R2, desc[UR4][R8.64+0x4] ;  /* 0x0000040408027981 */ /* 0x000ee8000c1e1900 */
[----:B------:R-:W4:Y:S04]  /*1480*/  LDG.E R11, desc[UR4][R8.64+0x8] ;  /* 0x00000804080b7981 */ /* 0x000f28000c1e1900 */
[----:B------:R-:W5:Y:S04]  /*1490*/  LDG.E R21, desc[UR4][R8.64+0xc] ;  /* 0x00000c0408157981 */ /* 0x000f68000c1e1900 */
[----:B------:R-:W5:Y:S04]  /*14a0*/  LDG.E R23, desc[UR4][R8.64+0x10] ;  /* 0x0000100408177981 */ /* 0x000f68000c1e1900 */
[----:B------:R-:W5:Y:S04]  /*14b0*/  LDG.E R25, desc[UR4][R8.64+0x14] ;  /* 0x0000140408197981 */ /* 0x000f68000c1e1900 */
[----:B------:R-:W5:Y:S04]  /*14c0*/  LDG.E R27, desc[UR4][R8.64+0x18] ;  /* 0x00001804081b7981 */ /* 0x000f68000c1e1900 */
[----:B------:R-:W5:Y:S01]  /*14d0*/  LDG.E R29, desc[UR4][R8.64+0x1c] ;  /* 0x00001c04081d7981 */ /* 0x000f62000c1e1900 */
        /* <DEDUP_REMOVED lines=10> */
[----:B------:R-:W-:-:S04]  /*1580*/  FSETP.GT.AND P2, PT, R25, R2, PT ;  /* 0x000000021900720b */ /* 0x000fc80003f44000 */
[----:B------:R-:W-:Y:S02]  /*1590*/  FSEL R2, R25, R2, P2 ;  /* 0x0000000219027208 */ /* 0x000fe40001000000 */
[----:B------:R-:W-:Y:S02]  /*15a0*/  SEL R13, R15, R13, P5 ;  /* 0x0000000d0f0d7207 */ /* 0x000fe40002800000 */
[-C--:B------:R-:W-:Y:S01]  /*15b0*/  FSETP.GT.AND P5, PT, R27, R2.reuse, PT ;  /* 0x000000021b00720b */ /* 0x080fe20003fa4000 */
[C---:B------:R-:W-:Y:S01]  /*15c0*/  @P6 VIADD R13, R15.reuse, 0x1 ;  /* 0x000000010f0d6836 */ /* 0x040fe20000000000 */
[----:B------:R-:W-:Y:S02]  /*15d0*/  @P4 IADD3 R13, PT, PT, R15, 0x2, RZ ;  /* 0x000000020f0d4810 */ /* 0x000fe40007ffe0ff */
[----:B------:R-:W-:Y:S01]  /*15e0*/  FSEL R2, R27, R2, P5 ;  /* 0x000000021b027208 */ /* 0x000fe20002800000 */
[----:B------:R-:W-:-:S03]  /*15f0*/  @P3 VIADD R13, R15, 0x3 ;  /* 0x000000030f0d3836 */ /* 0x000fc60000000000 */
[----:B------:R-:W-:Y:S01]  /*1600*/  FSETP.GT.AND P3, PT, R29, R2, PT ;  /* 0x000000021d00720b */ /* 0x000fe20003f64000 */
[C---:B------:R-:W-:Y:S01]  /*1610*/  @P1 VIADD R13, R15.reuse, 0x4 ;  /* 0x000000040f0d1836 */ /* 0x040fe20000000000 */
[----:B------:R-:W-:-:S03]  /*1620*/  @P2 IADD3 R13, PT, PT, R15, 0x5, RZ ;  /* 0x000000050f0d2810 */ /* 0x000fc60007ffe0ff */
[----:B------:R-:W-:Y:S01]  /*1630*/  @P5 VIADD R13, R15, 0x6 ;  /* 0x000000060f0d5836 */ /* 0x000fe20000000000 */
[----:B------:R-:W-:-:S07]  /*1640*/  FSEL R19, R29, R2, P3 ;  /* 0x000000021d137208 */ /* 0x000fce0001800000 */
[C---:B------:R-:W-:Y:S01]  /*1650*/  @P3 VIADD R13, R15.reuse, 0x7 ;  /* 0x000000070f0d3836 */ /* 0x040fe20000000000 */
[----:B------:R-:W-:-:S07]  /*1660*/  IADD3 R15, PT, PT, R15, 0x8, RZ ;  /* 0x000000080f0f7810 */ /* 0x000fce0007ffe0ff */
.L_x_10:
[----:B------:R-:W-:Y:S05]  /*1670*/  @!P0 BRA `(.L_x_7) ;  /* 0x0000000000b08947 */ /* 0x000fea0003800000 */
[----:B------:R-:W-:Y:S02]  /*1680*/  ISETP.GE.U32.AND P1, PT, R12, 0x4, PT ;  /* 0x000000040c00780c */ /* 0x000fe40003f26070 */
[----:B------:R-:W-:-:S04]  /*1690*/  LOP3.LUT R2, R3, 0x3, RZ, 0xc0, !PT ;  /* 0x0000000303027812 */ /* 0x000fc800078ec0ff */
[----:B------:R-:W-:-:S07]  /*16a0*/  ISETP.NE.AND P0, PT, R2, RZ, PT ;  /* 0x000000ff0200720c */ /* 0x000fce0003f05270 */
[----:B------:R-:W-:Y:S06]  /*16b0*/  @!P1 BRA `(.L_x_11) ;  /* 0x0000000000609947 */ /* 0x000fec0003800000 */
[----:B------:R-:W0:Y:S01]  /*16c0*/  LDC.64 R8, c[0x0][0x3b0] ;  /* 0x0000ec00ff087b82 */ /* 0x000e220000000a00 */
[C---:B------:R-:W-:Y:S01]  /*16d0*/  IMAD.IADD R17, R10.reuse, 0x1, R15 ;  /* 0x000000010a117824 */ /* 0x040fe200078e020f */
        /* <DEDUP_REMOVED lines=8> */
[----:B------:R-:W5:Y:S01]  /*1760*/  LDG.E R14, desc[UR4][R8.64+0xc] ;  /* 0x00000c04080e7981 */ /* 0x000f62000c1e1900 */
[----:B--2---:R-:W-:-:S04]  /*1770*/  FSETP.GT.AND P1, PT, R16, R19, PT ;  /* 0x000000131000720b */ /* 0x004fc80003f24000 */
[----:B------:R-:W-:-:S04]  /*1780*/  FSEL R19, R16, R19, P1 ;  /* 0x0000001310137208 */ /* 0x000fc80000800000 */
[----:B---3--:R-:W-:-:S04]  /*1790*/  FSETP.GT.AND P2, PT, R12, R19, PT ;  /* 0x000000130c00720b */ /* 0x008fc80003f44000 */
[----:B------:R-:W-:-:S04]  /*17a0*/  FSEL R12, R12, R19, P2 ;  /* 0x000000130c0c7208 */ /* 0x000fc80001000000 */
[----:B----4-:R-:W-:-:S04]  /*17b0*/  FSETP.GT.AND P3, PT, R11, R12, PT ;  /* 0x0000000c0b00720b */ /* 0x010fc80003f64000 */
[----:B------:R-:W-:-:S04]  /*17c0*/  FSEL R11, R11, R12, P3 ;  /* 0x0000000c0b0b7208 */ /* 0x000fc80001800000 */
[C---:B-----5:R-:W-:Y:S02]  /*17d0*/  FSETP.GT.AND P4, PT, R14.reuse, R11, PT ;  /* 0x0000000b0e00720b */ /* 0x060fe40003f84000 */
[C---:B------:R-:W-:Y:S02]  /*17e0*/  SEL R13, R15.reuse, R13, P1 ;  /* 0x0000000d0f0d7207 */ /* 0x040fe40000800000 */
[C---:B------:R-:W-:Y:S01]  /*17f0*/  @P2 IADD3 R13, PT, PT, R15.reuse, 0x1, RZ ;  /* 0x000000010f0d2810 */ /* 0x040fe20007ffe0ff */
[----:B------:R-:W-:Y:S01]  /*1800*/  @P3 VIADD R13, R15, 0x2 ;  /* 0x000000020f0d3836 */ /* 0x000fe20000000000 */
[----:B------:R-:W-:-:S07]  /*1810*/  FSEL R19, R14, R11, P4 ;  /* 0x0000000b0e137208 */ /* 0x000fce0002000000 */
[C---:B------:R-:W-:Y:S01]  /*1820*/  @P4 VIADD R13, R15.reuse, 0x3 ;  /* 0x000000030f0d4836 */ /* 0x040fe20000000000 */
[----:B------:R-:W-:-:S07]  /*1830*/  IADD3 R15, PT, PT, R15, 0x4, RZ ;  /* 0x000000040f0f7810 */ /* 0x000fce0007ffe0ff */
.L_x_11:
[----:B------:R-:W-:Y:S05]  /*1840*/  @!P0 BRA `(.L_x_7) ;  /* 0x00000000003c8947 */ /* 0x000fea0003800000 */
[----:B------:R-:W-:Y:S02]  /*1850*/  IMAD.IADD R9, R10, 0x1, R15 ;  /* 0x000000010a097824 */ /* 0x000fe400078e020f */
[----:B------:R-:W-:Y:S02]  /*1860*/  IMAD.MOV R2, RZ, RZ, -R2 ;  /* 0x000000ffff027224 */ /* 0x000fe400078e0a02 */
[----:B------:R-:W-:-:S03]  /*1870*/  IMAD.WIDE.U32 R6, R9, 0x4, R6 ;  /* 0x0000000409067825 */ /* 0x000fc600078e0006 */
[----:B------:R-:W-:-:S07]  /*1880*/  MOV R8, R6 ;  /* 0x0000000600087202 */ /* 0x000fce0000000f00 */
.L_x_12:
[----:B------:R-:W-:-:S06]  /*1890*/  IMAD.MOV.U32 R6, RZ, RZ, R8 ;  /* 0x000000ffff067224 */ /* 0x000fcc00078e0008 */
[----:B------:R0:W2:Y:S01]  /*18a0*/  LDG.E R6, desc[UR4][R6.64] ;  /* 0x0000000406067981 */ /* 0x0000a2000c1e1900 */
[----:B------:R-:W-:Y:S01]  /*18b0*/  VIADD R2, R2, 0x1 ;  /* 0x0000000102027836 */ /* 0x000fe20000000000 */
[----:B------:R-:W-:-:S04]  /*18c0*/  IADD3 R8, P2, PT, R8, 0x4, RZ ;  /* 0x0000000408087810 */ /* 0x000fc80007f5e0ff */
[----:B------:R-:W-:Y:S02]  /*18d0*/  ISETP.NE.AND P1, PT, R2, RZ, PT ;  /* 0x000000ff0200720c */ /* 0x000fe40003f25270 */
[----:B0-----:R-:W-:Y:S02]  /*18e0*/  IADD3.X R7, PT, PT, RZ, R7, RZ, P2, !PT ;  /* 0x00000007ff077210 */ /* 0x001fe400017fe4ff */
[----:B--2---:R-:W-:-:S04]  /*18f0*/  FSETP.GT.AND P0, PT, R6, R19, PT ;  /* 0x000000130600720b */ /* 0x004fc80003f04000 */
[C---:B------:R-:W-:Y:S01]  /*1900*/  SEL R13, R15.reuse, R13, P0 ;  /* 0x0000000d0f0d7207 */ /* 0x040fe20000000000 */
[----:B------:R-:W-:Y:S01]  /*1910*/  VIADD R15, R15, 0x1 ;  /* 0x000000010f0f7836 */ /* 0x000fe20000000000 */
[----:B------:R-:W-:-:S03]  /*1920*/  FSEL R19, R6, R19, P0 ;  /* 0x0000001306137208 */ /* 0x000fc60000000000 */
[----:B------:R-:W-:Y:S05]  /*1930*/  @P1 BRA `(.L_x_12) ;  /* 0xfffffffc00d41947 */ /* 0x000fea000383ffff */
.L_x_7:
[----:B------:R-:W0:Y:S01]  /*1940*/  LDC.64 R18, c[0x0][0x3a8] ;  /* 0x0000ea00ff127b82 */ /* 0x000e220000000a00 */
[----:B------:R-:W-:Y:S01]  /*1950*/  ISETP.GE.AND P0, PT, R28, 0x2, PT ;  /* 0x000000021c00780c */ /* 0x000fe20003f06270 */
[----:B0-----:R-:W-:-:S05]  /*1960*/  IMAD.WIDE.U32 R6, R0, 0x4, R18 ;  /* 0x0000000400067825 */ /* 0x001fca00078e0012 */
[----:B------:R0:W-:Y:S07]  /*1970*/  STG.E desc[UR4][R6.64], R13 ;  /* 0x0000000d06007986 */ /* 0x0001ee000c101904 */
[----:B------:R-:W-:Y:S05]  /*1980*/  @!P0 EXIT ;  /* 0x000000000000894d */ /* 0x000fea0003800000 */
[----:B0-----:R-:W-:Y:S01]  /*1990*/  VIADD R6, R28, 0xfffffffe ;  /* 0xfffffffe1c067836 */ /* 0x001fe20000000000 */
[----:B------:R-:W-:-:S04]  /*19a0*/  LOP3.LUT R7, R0, 0x7, RZ, 0xc0, !PT ;  /* 0x0000000700077812 */ /* 0x000fc800078ec0ff */
[----:B------:R-:W-:-:S13]  /*19b0*/  ISETP.GE.U32.AND P0, PT, R6, 0x7, PT ;  /* 0x000000070600780c */ /* 0x000fda0003f06070 */
[----:B------:R-:W-:Y:S05]  /*19c0*/  @!P0 BRA `(.L_x_13) ;  /* 0x0000000400208947 */ /* 0x000fea0003800000 */
[----:B------:R-:W-:Y:S01]  /*19d0*/  LOP3.LUT R2, R0, 0x7ffffff8, RZ, 0xc0, !PT ;  /* 0x7ffffff800027812 */ /* 0x000fe200078ec0ff */
[----:B------:R-:W-:Y:S01]  /*19e0*/  HFMA2 R11, -RZ, RZ, 0, 0 ;  /* 0x00000000ff0b7431 */ /* 0x000fe200000001ff */
[C---:B------:R-:W-:Y:S01]  /*19f0*/  IADD3 R8, PT, PT, R28.reuse, -0x4, RZ ;  /* 0xfffffffc1c087810 */ /* 0x040fe20007ffe0ff */
[C---:B------:R-:W-:Y:S01]  /*1a00*/  VIADD R10, R28.reuse, 0xfffffffd ;  /* 0xfffffffd1c0a7836 */ /* 0x040fe20000000000 */
[C---:B------:R-:W-:Y:S01]  /*1a10*/  IADD3 R14, PT, PT, R28.reuse, -0x6, RZ ;  /* 0xfffffffa1c0e7810 */ /* 0x040fe20007ffe0ff */
[C---:B------:R-:W-:Y:S01]  /*1a20*/  VIADD R12, R28.reuse, 0xfffffffb ;  /* 0xfffffffb1c0c7836 */ /* 0x040fe20000000000 */
[----:B------:R-:W-:Y:S01]  /*1a30*/  MOV R9, R8 ;  /* 0x0000000800097202 */ /* 0x000fe20000000f00 */
[C---:B------:R-:W-:Y:S02]  /*1a40*/  VIADD R16, R28.reuse, 0xfffffff9 ;  /* 0xfffffff91c107836 */ /* 0x040fe40000000000 */
[----:B------:R-:W-:Y:S02]  /*1a50*/  VIADD R28, R28, 0xfffffff8 ;  /* 0xfffffff81c1c7836 */ /* 0x000fe40000000000 */
[----:B------:R-:W-:-:S07]  /*1a60*/  IMAD.MOV R2, RZ, RZ, -R2 ;  /* 0x000000ffff027224 */ /* 0x000fce00078e0a02 */
.L_x_14:
[----:B0-----:R-:W-:-:S04]  /*1a70*/  IMAD R20, R0, R3, R13 ;  /* 0x0000000300147224 */ /* 0x001fc800078e020d */
[----:B------:R-:W-:-:S04]  /*1a80*/  IMAD.IADD R25, R20, 0x1, R11 ;  /* 0x0000000114197824 */ /* 0x000fc800078e020b */
[----:B------:R-:W-:-:S05]  /*1a90*/  IMAD.WIDE R24, R25, 0x4, R4 ;  /* 0x0000000419187825 */ /* 0x000fca00078e0204 */
[----:B------:R-:W2:Y:S01]  /*1aa0*/  LDG.E R13, desc[UR4][R24.64] ;  /* 0x00000004180d7981 */ /* 0x000ea2000c1e1900 */
[----:B------:R-:W-:Y:S01]  /*1ab0*/  IMAD R20, R6, R3, R11 ;  /* 0x0000000306147224 */ /* 0x000fe200078e020b */
[----:B------:R-:W-:-:S05]  /*1ac0*/  IADD3 R23, PT, PT, R9, 0x2, RZ ;  /* 0x0000000209177810 */ /* 0x000fca0007ffe0ff */
[----:B------:R-:W-:-:S04]  /*1ad0*/  IMAD.WIDE.U32 R22, R23, 0x4, R18 ;  /* 0x0000000417167825 */ /* 0x000fc800078e0012 */
[----:B--2---:R-:W-:Y:S01]  /*1ae0*/  IMAD.IADD R21, R13, 0x1, R20 ;  /* 0x000000010d157824 */ /* 0x004fe200078e0214 */
[----:B------:R0:W-:Y:S03]  /*1af0*/  STG.E desc[UR4][R22.64], R13 ;  /* 0x0000000d16007986 */ /* 0x0001e6000c101904 */
[----:B------:R-:W-:-:S05]  /*1b00*/  IMAD.WIDE R20, R21, 0x4, R4 ;  /* 0x0000000415147825 */ /* 0x000fca00078e0204 */
[----:B------:R-:W2:Y:S01]  /*1b10*/  LDG.E R15, desc[UR4][R20.64] ;  /* 0x00000004140f7981 */ /* 0x000ea2000c1e1900 */
[----:B------:R-:W-:Y:S01]  /*1b20*/  IMAD R26, R10, R3, R11 ;  /* 0x000000030a1a7224 */ /* 0x000fe200078e020b */
[----:B------:R-:W-:-:S03]  /*1b30*/  IADD3 R27, PT, PT, R9, 0x1, RZ ;  /* 0x00000001091b7810 */ /* 0x000fc60007ffe0ff */
[----:B--2---:R-:W-:Y:S02]  /*1b40*/  IMAD.IADD R17, R15, 0x1, R26 ;  /* 0x000000010f117824 */ /* 0x004fe400078e021a */
[----:B------:R-:W-:-:S04]  /*1b50*/  IMAD.WIDE.U32 R26, R27, 0x4, R18 ;  /* 0x000000041b1a7825 */ /* 0x000fc800078e0012 */
[----:B------:R-:W-:Y:S01]  /*1b60*/  IMAD.WIDE R24, R17, 0x4, R4 ;  /* 0x0000000411187825 */ /* 0x000fe200078e0204 */
[----:B------:R1:W-:Y:S04]  /*1b70*/  STG.E desc[UR4][R26.64], R15 ;  /* 0x0000000f1a007986 */ /* 0x0003e8000c101904 */
[----:B------:R-:W2:Y:S01]  /*1b80*/  LDG.E R17, desc[UR4][R24.64] ;  /* 0x0000000418117981 */ /* 0x000ea2000c1e1900 */
[----:B------:R-:W-:Y:S02]  /*1b90*/  IMAD R29, R8, R3, R11 ;  /* 0x00000003081d7224 */ /* 0x000fe400078e020b */
[----:B0-----:R-:W-:-:S03]  /*1ba0*/  IMAD.WIDE.U32 R22, R9, 0x4, R18 ;  /* 0x0000000409167825 */ /* 0x001fc600078e0012 */
[----:B--2---:R-:W-:Y:S02]  /*1bb0*/  IADD3 R29, PT, PT, R17, R29, RZ ;  /* 0x0000001d111d7210 */ /* 0x004fe40007ffe0ff */
[----:B------:R0:W-:Y:S03]  /*1bc0*/  STG.E desc[UR4][R22.64], R17 ;  /* 0x0000001116007986 */ /* 0x0001e6000c101904 */
[----:B------:R-:W-:-:S05]  /*1bd0*/  IMAD.WIDE R20, R29, 0x4, R4 ;  /* 0x000000041d147825 */ /* 0x000fca00078e0204 */
[----:B------:R2:W3:Y:S01]  /*1be0*/  LDG.E R29, desc[UR4][R20.64] ;  /* 0x00000004141d7981 */ /* 0x0004e2000c1e1900 */
[----:B------:R-:W-:-:S04]  /*1bf0*/  VIADD R13, R9, 0xffffffff ;  /* 0xffffffff090d7836 */ /* 0x000fc80000000000 */
[----:B-1----:R-:W-:-:S04]  /*1c00*/  IMAD.WIDE.U32 R26, R13, 0x4, R18 ;  /* 0x000000040d1a7825 */ /* 0x002fc800078e0012 */
[----:B--2---:R-:W-:-:S05]  /*1c10*/  IMAD R20, R12, R3, R11 ;  /* 0x000000030c147224 */ /* 0x004fca00078e020b */
[----:B---3--:R-:W-:Y:S01]  /*1c20*/  IADD3 R25, PT, PT, R29, R20, RZ ;  /* 0x000000141d197210 */ /* 0x008fe20007ffe0ff */
[----:B------:R1:W-:Y:S04]  /*1c30*/  STG.E desc[UR4][R26.64], R29 ;  /* 0x0000001d1a007986 */ /* 0x0003e8000c101904 */
[----:B------:R-:W-:-:S05]  /*1c40*/  IMAD.WIDE R24, R25, 0x4, R4 ;  /* 0x0000000419187825 */ /* 0x000fca00078e0204 */
[----:B------:R-:W0:Y:S01]  /*1c50*/  LDG.E R15, desc[UR4][R24.64] ;  /* 0x00000004180f7981 */ /* 0x000e22000c1e1900 */
[----:B------:R-:W-:Y:S02]  /*1c60*/  IMAD R20, R14, R3, R11 ;  /* 0x000000030e147224 */ /* 0x000fe400078e020b */
[----:B------:R-:W-:-:S03]  /*1c70*/  VIADD R13, R9, 0xfffffffe ;  /* 0xfffffffe090d7836 */ /* 0x000fc60000000000 */
[----:B0-----:R-:W-:Y:S01]  /*1c80*/  IADD3 R23, PT, PT, R15, R20, RZ ;  /* 0x000000140f177210 */ /* 0x001fe20007ffe0ff */
[----:B------:R-:W-:-:S04]  /*1c90*/  IMAD.WIDE.U32 R20, R13, 0x4, R18 ;  /* 0x000000040d147825 */ /* 0x000fc800078e0012 */
[----:B------:R-:W-:Y:S01]  /*1ca0*/  IMAD.WIDE R22, R23, 0x4, R4 ;  /* 0x0000000417167825 */ /* 0x000fe200078e0204 */
[----:B------:R0:W-:Y:S04]  /*1cb0*/  STG.E desc[UR4][R20.64], R15 ;  /* 0x0000000f14007986 */ /* 0x0001e8000c101904 */
[----:B------:R2:W1:Y:S01]  /*1cc0*/  LDG.E R17, desc[UR4][R22.64] ;  /* 0x0000000416117981 */ /* 0x000462000c1e1900 */
[----:B------:R-:W-:-:S04]  /*1cd0*/  VIADD R13, R9, 0xfffffffd ;  /* 0xfffffffd090d7836 */ /* 0x000fc80000000000 */
[----:B------:R-:W-:-:S04]  /*1ce0*/  IMAD.WIDE.U32 R24, R13, 0x4, R18 ;  /* 0x000000040d187825 */ /* 0x000fc800078e0012 */
[----:B--2---:R-:W-:-:S05]  /*1cf0*/  IMAD R22, R16, R3, R11 ;  /* 0x0000000310167224 */ /* 0x004fca00078e020b */
[----:B-1----:R-:W-:Y:S01]  /*1d00*/  IADD3 R27, PT, PT, R17, R22, RZ ;  /* 0x00000016111b7210 */ /* 0x002fe20007ffe0ff */
[----:B------:R1:W-:Y:S04]  /*1d10*/  STG.E desc[UR4][R24.64], R17 ;  /* 0x0000001118007986 */ /* 0x0003e8000c101904 */
[----:B------:R-:W-:-:S06]  /*1d20*/  IMAD.WIDE R26, R27, 0x4, R4 ;  /* 0x000000041b1a7825 */ /* 0x000fcc00078e0204 */
[----:B------:R-:W2:Y:S01]  /*1d30*/  LDG.E R27, desc[UR4][R26.64] ;  /* 0x000000041a1b7981 */ /* 0x000ea2000c1e1900 */
[----:B------:R-:W-:Y:S02]  /*1d40*/  IMAD R29, R28, R3, R11 ;  /* 0x000000031c1d7224 */ /* 0x000fe400078e020b */
[----:B------:R-:W-:-:S04]  /*1d50*/  VIADD R13, R9, 0xfffffffc ;  /* 0xfffffffc090d7836 */ /* 0x000fc80000000000 */
[----:B0-----:R-:W-:Y:S01]  /*1d60*/  IMAD.WIDE.U32 R20, R13, 0x4, R18 ;  /* 0x000000040d147825 */ /* 0x001fe200078e0012 */
[----:B--2---:R-:W-:-:S04]  /*1d70*/  IADD3 R29, PT, PT, R27, R29, RZ ;  /* 0x0000001d1b1d7210 */ /* 0x004fc80007ffe0ff */
[----:B------:R0:W-:Y:S01]  /*1d80*/  STG.E desc[UR4][R20.64], R27 ;  /* 0x0000001b14007986 */ /* 0x0001e2000c101904 */
[----:B------:R-:W-:-:S05]  /*1d90*/  IMAD.WIDE R22, R29, 0x4, R4 ;  /* 0x000000041d167825 */ /* 0x000fca00078e0204 */
[----:B------:R2:W3:Y:S01]  /*1da0*/  LDG.E R13, desc[UR4][R22.64] ;  /* 0x00000004160d7981 */ /* 0x0004e2000c1e1900 */
[C---:B------:R-:W-:Y:S01]  /*1db0*/  VIADD R15, R9.reuse, 0xfffffffb ;  /* 0xfffffffb090f7836 */ /* 0x040fe20000000000 */
[----:B------:R-:W-:Y:S01]  /*1dc0*/  IADD3 R2, PT, PT, R2, 0x8, RZ ;  /* 0x0000000802027810 */ /* 0x000fe20007ffe0ff */
[----:B-1----:R-:W-:Y:S02]  /*1dd0*/  IMAD.MOV R24, RZ, RZ, -R3 ;  /* 0x000000ffff187224 */ /* 0x002fe400078e0a03 */
[----:B------:R-:W-:Y:S01]  /*1de0*/  VIADD R9, R9, 0xfffffff8 ;  /* 0xfffffff809097836 */ /* 0x000fe20000000000 */
[----:B------:R-:W-:Y:S02]  /*1df0*/  ISETP.NE.AND P0, PT, R2, RZ, PT ;  /* 0x000000ff0200720c */ /* 0x000fe40003f05270 */
[----:B------:R-:W-:Y:S01]  /*1e00*/  LEA R11, R24, R11, 0x3 ;  /* 0x0000000b180b7211 */ /* 0x000fe200078e18ff */
[----:B--2---:R-:W-:-:S05]  /*1e10*/  IMAD.WIDE.U32 R22, R15, 0x4, R18 ;  /* 0x000000040f167825 */ /* 0x004fca00078e0012 */
[----:B---3--:R0:W-:Y:S05]  /*1e20*/  STG.E desc[UR4][R22.64], R13 ;  /* 0x0000000d16007986 */ /* 0x0081ea000c101904 */
[----:B------:R-:W-:Y:S05]  /*1e30*/  @P0 BRA `(.L_x_14) ;  /* 0xfffffffc000c0947 */ /* 0x000fea000383ffff */
[----:B------:R-:W-:-:S07]  /*1e40*/  IADD3 R6, PT, PT, R9, 0x2, RZ ;  /* 0x0000000209067810 */ /* 0x000fce0007ffe0ff */
.L_x_13:
[----:B------:R-:W-:-:S13]  /*1e50*/  ISETP.NE.AND P0, PT, R7, RZ, PT ;  /* 0x000000ff0700720c */ /* 0x000fda0003f05270 */
[----:B------:R-:W-:Y:S05]  /*1e60*/  @!P0 EXIT ;  /* 0x000000000000894d */ /* 0x000fea0003800000 */
[----:B------:R-:W-:Y:S02]  /*1e70*/  ISETP.GE.U32.AND P0, PT, R7, 0x4, PT ;  /* 0x000000040700780c */ /* 0x000fe40003f06070 */
[----:B0-----:R-:W-:-:S04]  /*1e80*/  LOP3.LUT R20, R0, 0x3, RZ, 0xc0, !PT ;  /* 0x0000000300147812 */ /* 0x001fc800078ec0ff */
[----:B------:R-:W-:-:S07]  /*1e90*/  ISETP.NE.AND P1, PT, R20, RZ, PT ;  /* 0x000000ff1400720c */ /* 0x000fce0003f25270 */
[----:B------:R-:W-:Y:S06]  /*1ea0*/  @!P0 BRA `(.L_x_15) ;  /* 0x00000000006c8947 */ /* 0x000fec0003800000 */
[----:B------:R-:W-:-:S05]  /*1eb0*/  IMAD.WIDE.U32 R8, R6, 0x4, R18 ;  /* 0x0000000406087825 */ /* 0x000fca00078e0012 */
[----:B------:R-:W2:Y:S01]  /*1ec0*/  LDG.E R7, desc[UR4][R8.64+0x4] ;  /* 0x0000040408077981 */ /* 0x000ea2000c1e1900 */
[----:B------:R-:W-:-:S04]  /*1ed0*/  IMAD R2, R6, R3, R3 ;  /* 0x0000000306027224 */ /* 0x000fc800078e0203 */
[----:B--2---:R-:W-:-:S04]  /*1ee0*/  IMAD.IADD R7, R2, 0x1, R7 ;  /* 0x0000000102077824 */ /* 0x004fc800078e0207 */
[----:B------:R-:W-:-:S06]  /*1ef0*/  IMAD.WIDE R10, R7, 0x4, R4 ;  /* 0x00000004070a7825 */ /* 0x000fcc00078e0204 */
[----:B------:R-:W2:Y:S02]  /*1f00*/  LDG.E R11, desc[UR4][R10.64] ;  /* 0x000000040a0b7981 */ /* 0x000ea4000c1e1900 */
[----:B--2---:R-:W-:Y:S02]  /*1f10*/  IMAD R13, R6, R3, R11 ;  /* 0x00000003060d7224 */ /* 0x004fe400078e020b */
[----:B------:R0:W-:Y:S02]  /*1f20*/  STG.E desc[UR4][R8.64], R11 ;  /* 0x0000000b08007986 */ /* 0x0001e4000c101904 */
[----:B------:R-:W-:-:S05]  /*1f30*/  IMAD.WIDE R12, R13, 0x4, R4 ;  /* 0x000000040d0c7825 */ /* 0x000fca00078e0204 */
[----:B------:R-:W2:Y:S01]  /*1f40*/  LDG.E R7, desc[UR4][R12.64] ;  /* 0x000000040c077981 */ /* 0x000ea2000c1e1900 */
[C---:B------:R-:W-:Y:S01]  /*1f50*/  IMAD R2, R6.reuse, R3, -R3 ;  /* 0x0000000306027224 */ /* 0x040fe200078e0a03 */
[----:B------:R-:W-:-:S05]  /*1f60*/  IADD3 R15, PT, PT, R6, -0x1, RZ ;  /* 0xffffffff060f7810 */ /* 0x000fca0007ffe0ff */
[----:B------:R-:W-:-:S04]  /*1f70*/  IMAD.WIDE.U32 R14, R15, 0x4, R18 ;  /* 0x000000040f0e7825 */ /* 0x000fc800078e0012 */
[----:B--2---:R-:W-:Y:S01]  /*1f80*/  IMAD.IADD R17, R7, 0x1, R2 ;  /* 0x0000000107117824 */ /* 0x004fe200078e0202 */
[----:B------:R1:W-:Y:S03]  /*1f90*/  STG.E desc[UR4][R14.64], R7 ;  /* 0x000000070e007986 */ /* 0x0003e6000c101904 */
[----:B------:R-:W-:-:S06]  /*1fa0*/  IMAD.WIDE R16, R17, 0x4, R4 ;  /* 0x0000000411107825 */ /* 0x000fcc00078e0204 */
[----:B------:R-:W2:Y:S01]  /*1fb0*/  LDG.E R17, desc[UR4][R16.64] ;  /* 0x0000000410117981 */ /* 0x000ea2000c1e1900 */
[----:B------:R-:W-:-:S05]  /*1fc0*/  IADD3 R21, PT, PT, R6, -0x2, RZ ;  /* 0xfffffffe06157810 */ /* 0x000fca0007ffe0ff */
[----:B0-----:R-:W-:Y:S01]  /*1fd0*/  IMAD.WIDE.U32 R8, R21, 0x4, R18 ;  /* 0x0000000415087825 */ /* 0x001fe200078e0012 */
[----:B--2---:R-:W-:-:S04]  /*1fe0*/  IADD3 R23, PT, PT, R17, -R3, R2 ;  /* 0x8000000311177210 */ /* 0x004fc80007ffe002 */
[----:B------:R1:W-:Y:S01]  /*1ff0*/  STG.E desc[UR4][R8.64], R17 ;  /* 0x0000001108007986 */ /* 0x0003e2000c101904 */
[----:B------:R-:W-:-:S06]  /*2000*/  IMAD.WIDE R10, R23, 0x4, R4 ;  /* 0x00000004170a7825 */ /* 0x000fcc00078e0204 */
[----:B------:R-:W2:Y:S01]  /*2010*/  LDG.E R11, desc[UR4][R10.64] ;  /* 0x000000040a0b7981 */ /* 0x000ea2000c1e1900 */
[C---:B------:R-:W-:Y:S01]  /*2020*/  VIADD R13, R6.reuse, 0xfffffffd ;  /* 0xfffffffd060d7836 */ /* 0x040fe20000000000 */
[----:B------:R-:W-:-:S03]  /*2030*/  IADD3 R6, PT, PT, R6, -0x4, RZ ;  /* 0xfffffffc06067810 */ /* 0x000fc60007ffe0ff */
[----:B------:R-:W-:-:S05]  /*2040*/  IMAD.WIDE.U32 R12, R13, 0x4, R18 ;  /* 0x000000040d0c7825 */ /* 0x000fca00078e0012 */
[----:B--2---:R1:W-:Y:S02]  /*2050*/  STG.E desc[UR4][R12.64], R11 ;  /* 0x0000000b0c007986 */ /* 0x0043e4000c101904 */
.L_x_15:
[----:B------:R-:W-:Y:S05]  /*2060*/  @!P1 EXIT ;  /* 0x000000000000994d */ /* 0x000fea0003800000 */
[----:B------:R-:W-:Y:S02]  /*2070*/  ISETP.NE.AND P0, PT, R20, 0x1, PT ;  /* 0x000000011400780c */ /* 0x000fe40003f05270 */
[----:B------:R-:W-:-:S04]  /*2080*/  LOP3.LUT R0, R0, 0x1, RZ, 0xc0, !PT ;  /* 0x0000000100007812 */ /* 0x000fc800078ec0ff */
[----:B------:R-:W-:-:S07]  /*2090*/  ISETP.NE.U32.AND P1, PT, R0, 0x1, PT ;  /* 0x000000010000780c */ /* 0x000fce0003f25070 */
[----:B------:R-:W-:Y:S06]  /*20a0*/  @!P0 BRA `(.L_x_16) ;  /* 0x0000000000388947 */ /* 0x000fec0003800000 */
[----:B-1----:R-:W-:-:S05]  /*20b0*/  IMAD.WIDE.U32 R12, R6, 0x4, R18 ;  /* 0x00000004060c7825 */ /* 0x002fca00078e0012 */
[----:B------:R-:W2:Y:S01]  /*20c0*/  LDG.E R0, desc[UR4][R12.64+0x4] ;  /* 0x000004040c007981 */ /* 0x000ea2000c1e1900 */
[----:B------:R-:W-:-:S04]  /*20d0*/  IMAD R9, R6, R3, R3 ;  /* 0x0000000306097224 */ /* 0x000fc800078e0203 */
[----:B--2---:R-:W-:-:S04]  /*20e0*/  IMAD.IADD R9, R9, 0x1, R0 ;  /* 0x0000000109097824 */ /* 0x004fc800078e0200 */
[----:B------:R-:W-:-:S06]  /*20f0*/  IMAD.WIDE R8, R9, 0x4, R4 ;  /* 0x0000000409087825 */ /* 0x000fcc00078e0204 */
[----:B------:R-:W2:Y:S02]  /*2100*/  LDG.E R9, desc[UR4][R8.64] ;  /* 0x0000000408097981 */ /* 0x000ea4000c1e1900 */
[----:B--2---:R-:W-:Y:S02]  /*2110*/  IMAD R11, R6, R3, R9 ;  /* 0x00000003060b7224 */ /* 0x004fe400078e0209 */
[----:B------:R0:W-:Y:S02]  /*2120*/  STG.E desc[UR4][R12.64], R9 ;  /* 0x000000090c007986 */ /* 0x0001e4000c101904 */
[----:B------:R-:W-:-:S06]  /*2130*/  IMAD.WIDE R10, R11, 0x4, R4 ;  /* 0x000000040b0a7825 */ /* 0x000fcc00078e0204 */
[----:B------:R-:W2:Y:S01]  /*2140*/  LDG.E R11, desc[UR4][R10.64] ;  /* 0x000000040a0b7981 */ /* 0x000ea2000c1e1900 */
[C---:B------:R-:W-:Y:S01]  /*2150*/  IADD3 R15, PT, PT, R6.reuse, -0x1, RZ ;  /* 0xffffffff060f7810 */ /* 0x040fe20007ffe0ff */
[----:B------:R-:W-:-:S04]  /*2160*/  VIADD R6, R6, 0xfffffffe ;  /* 0xfffffffe06067836 */ /* 0x000fc80000000000 */
[----:B------:R-:W-:-:S05]  /*2170*/  IMAD.WIDE.U32 R14, R15, 0x4, R18 ;  /* 0x000000040f0e7825 */ /* 0x000fca00078e0012 */
[----:B--2---:R0:W-:Y:S02]  /*2180*/  STG.E desc[UR4][R14.64], R11 ;  /* 0x0000000b0e007986 */ /* 0x0041e4000c101904 */
.L_x_16:
[----:B------:R-:W-:Y:S05]  /*2190*/  @P1 EXIT ;  /* 0x000000000000194d */ /* 0x000fea0003800000 */
[----:B------:R-:W-:-:S05]  /*21a0*/  IMAD.WIDE.U32 R18, R6, 0x4, R18 ;  /* 0x0000000406127825 */ /* 0x000fca00078e0012 */
[----:B------:R-:W2:Y:S01]  /*21b0*/  LDG.E R0, desc[UR4][R18.64+0x4] ;  /* 0x0000040412007981 */ /* 0x000ea2000c1e1900 */
[----:B------:R-:W-:-:S05]  /*21c0*/  IMAD R3, R6, R3, R3 ;  /* 0x0000000306037224 */ /* 0x000fca00078e0203 */
[----:B--2---:R-:W-:-:S05]  /*21d0*/  IADD3 R3, PT, PT, R3, R0, RZ ;  /* 0x0000000003037210 */ /* 0x004fca0007ffe0ff */
[----:B------:R-:W-:-:S06]  /*21e0*/  IMAD.WIDE R4, R3, 0x4, R4 ;  /* 0x0000000403047825 */ /* 0x000fcc00078e0204 */
[----:B------:R-:W2:Y:S04]  /*21f0*/  LDG.E R5, desc[UR4][R4.64] ;  /* 0x0000000404057981 */ /* 0x000ea8000c1e1900 */
[----:B--2---:R-:W-:Y:S01]  /*2200*/  STG.E desc[UR4][R18.64], R5 ;  /* 0x0000000512007986 */ /* 0x004fe2000c101904 */
[----:B------:R-:W-:Y:S05]  /*2210*/  EXIT ;  /* 0x000000000000794d */ /* 0x000fea0003800000 */
.L_x_17:
[----:B------:R-:W-:-:S00]  /*2220*/  BRA `(.L_x_17) ;  /* 0xfffffffc00fc7947 */ /* 0x000fc0000383ffff */
[----:B------:R-:W-:-:S00]  /*2230*/  NOP ;  /* 0x0000000000007918 */ /* 0x000fc00000000000 */
        /* <DEDUP_REMOVED lines=12> */
.L_x_18:


//--------------------- .nv.shared.reserved.0     --------------------------
	.section	.nv.shared.reserved.0,"aw",@nobits
	.weak		__nv_reservedSMEM_offset_0_alias
	.size		__nv_reservedSMEM_offset_0_alias, 0, 64
	.other		__nv_reservedSMEM_offset_0_alias,@"STO_CUDA_RESERVED_SHARED STV_DEFAULT"
__nv_reservedSMEM_offset_0_alias:
	.zero		0
	.zero		64


//--------------------- .nv.constant0.viterbi_kernel --------------------------
	.section	.nv.constant0.viterbi_kernel,"a",@progbits
	.sectionflags	@""
	.align	4
.nv.constant0.viterbi_kernel:
	.zero		968


//--------------------- SYMBOLS --------------------------

	.type		.nv.reservedSmem.offset0,@object
	.size		.nv.reservedSmem.offset0,0x4
